//
// Generated by NVIDIA NVVM Compiler
//
// Compiler Build ID: CL-36424714
// Cuda compilation tools, release 13.0, V13.0.88
// Based on NVVM 20.0.0
//

.version 9.0
.target sm_100
.address_size 64

	// .globl	_Z12setup_kernelP17curandStateXORWOWPd
.global .align 4 .b8 precalc_xorwow_matrix[102400];
.global .align 4 .b8 precalc_xorwow_offset_matrix[102400];
.global .align 4 .b8 mrg32k3aM1[2304];
.global .align 4 .b8 mrg32k3aM2[2304];
.global .align 4 .b8 mrg32k3aM1SubSeq[2016];
.global .align 4 .b8 mrg32k3aM2SubSeq[2016];
.global .align 4 .b8 mrg32k3aM1Seq[2304];
.global .align 4 .b8 mrg32k3aM2Seq[2304];
.const .align 8 .b8 __cr_lgamma_table[72];
.global .align 8 .b8 Tpre[3528];

.visible .entry _Z12setup_kernelP17curandStateXORWOWPd(
	.param .u64 .ptr .align 1 _Z12setup_kernelP17curandStateXORWOWPd_param_0,
	.param .u64 .ptr .align 1 _Z12setup_kernelP17curandStateXORWOWPd_param_1
)
{
	.reg .pred 	%p<25>;
	.reg .b32 	%r<415>;
	.reg .b64 	%rd<29>;
	.reg .b64 	%fd<5>;

	ld.param.u64 	%rd14, [_Z12setup_kernelP17curandStateXORWOWPd_param_0];
	ld.param.u64 	%rd13, [_Z12setup_kernelP17curandStateXORWOWPd_param_1];
	cvta.to.global.u64 	%rd15, %rd14;
	mov.u32 	%r184, %tid.x;
	mov.u32 	%r185, %ctaid.x;
	mov.u32 	%r186, %ntid.x;
	mov.u32 	%r187, %tid.y;
	mov.u32 	%r188, %ctaid.y;
	mov.u32 	%r189, %ntid.y;
	mad.lo.s32 	%r190, %r188, %r189, %r187;
	mov.u32 	%r191, %nctaid.x;
	mad.lo.s32 	%r192, %r190, %r191, %r185;
	mad.lo.s32 	%r193, %r192, %r186, %r184;
	cvt.s64.s32 	%rd26, %r193;
	mul.wide.s32 	%rd16, %r193, 48;
	add.s64 	%rd2, %rd15, %rd16;
	mov.b32 	%r194, 1593684748;
	mov.b32 	%r195, 832094735;
	st.global.v2.u32 	[%rd2], {%r195, %r194};
	mov.b32 	%r196, -123459836;
	mov.b32 	%r197, 1111207954;
	st.global.v2.u32 	[%rd2+8], {%r197, %r196};
	mov.b32 	%r198, 1476011280;
	mov.b32 	%r199, -589760388;
	st.global.v2.u32 	[%rd2+16], {%r199, %r198};
	setp.eq.s32 	%p1, %r193, 0;
	@%p1 bra 	$L__BB0_42;
	mov.b32 	%r320, 0;
$L__BB0_2:
	and.b64  	%rd4, %rd26, 3;
	setp.eq.s64 	%p2, %rd4, 0;
	@%p2 bra 	$L__BB0_41;
	mul.wide.u32 	%rd17, %r320, 3200;
	mov.u64 	%rd18, precalc_xorwow_matrix;
	add.s64 	%rd5, %rd18, %rd17;
	cvt.u32.u64 	%r2, %rd4;
	mov.b32 	%r321, 0;
$L__BB0_4:
	mov.b32 	%r334, 0;
	mov.u32 	%r335, %r334;
	mov.u32 	%r336, %r334;
	mov.u32 	%r337, %r334;
	mov.u32 	%r338, %r334;
	mov.u32 	%r327, %r334;
$L__BB0_5:
	mul.wide.u32 	%rd19, %r327, 4;
	add.s64 	%rd20, %rd2, %rd19;
	ld.global.u32 	%r10, [%rd20+4];
	shl.b32 	%r11, %r327, 5;
	mov.b32 	%r333, 0;
$L__BB0_6:
	.pragma "nounroll";
	shr.u32 	%r204, %r10, %r333;
	and.b32  	%r205, %r204, 1;
	setp.eq.b32 	%p3, %r205, 1;
	not.pred 	%p4, %p3;
	add.s32 	%r206, %r11, %r333;
	mul.lo.s32 	%r207, %r206, 5;
	mul.wide.u32 	%rd21, %r207, 4;
	add.s64 	%rd6, %rd5, %rd21;
	@%p4 bra 	$L__BB0_8;
	ld.global.u32 	%r208, [%rd6];
	xor.b32  	%r338, %r338, %r208;
	ld.global.u32 	%r209, [%rd6+4];
	xor.b32  	%r337, %r337, %r209;
	ld.global.u32 	%r210, [%rd6+8];
	xor.b32  	%r336, %r336, %r210;
	ld.global.u32 	%r211, [%rd6+12];
	xor.b32  	%r335, %r335, %r211;
	ld.global.u32 	%r212, [%rd6+16];
	xor.b32  	%r334, %r334, %r212;
$L__BB0_8:
	and.b32  	%r214, %r204, 2;
	setp.eq.s32 	%p5, %r214, 0;
	@%p5 bra 	$L__BB0_10;
	ld.global.u32 	%r215, [%rd6+20];
	xor.b32  	%r338, %r338, %r215;
	ld.global.u32 	%r216, [%rd6+24];
	xor.b32  	%r337, %r337, %r216;
	ld.global.u32 	%r217, [%rd6+28];
	xor.b32  	%r336, %r336, %r217;
	ld.global.u32 	%r218, [%rd6+32];
	xor.b32  	%r335, %r335, %r218;
	ld.global.u32 	%r219, [%rd6+36];
	xor.b32  	%r334, %r334, %r219;
$L__BB0_10:
	and.b32  	%r221, %r204, 4;
	setp.eq.s32 	%p6, %r221, 0;
	@%p6 bra 	$L__BB0_12;
	ld.global.u32 	%r222, [%rd6+40];
	xor.b32  	%r338, %r338, %r222;
	ld.global.u32 	%r223, [%rd6+44];
	xor.b32  	%r337, %r337, %r223;
	ld.global.u32 	%r224, [%rd6+48];
	xor.b32  	%r336, %r336, %r224;
	ld.global.u32 	%r225, [%rd6+52];
	xor.b32  	%r335, %r335, %r225;
	ld.global.u32 	%r226, [%rd6+56];
	xor.b32  	%r334, %r334, %r226;
$L__BB0_12:
	and.b32  	%r228, %r204, 8;
	setp.eq.s32 	%p7, %r228, 0;
	@%p7 bra 	$L__BB0_14;
	ld.global.u32 	%r229, [%rd6+60];
	xor.b32  	%r338, %r338, %r229;
	ld.global.u32 	%r230, [%rd6+64];
	xor.b32  	%r337, %r337, %r230;
	ld.global.u32 	%r231, [%rd6+68];
	xor.b32  	%r336, %r336, %r231;
	ld.global.u32 	%r232, [%rd6+72];
	xor.b32  	%r335, %r335, %r232;
	ld.global.u32 	%r233, [%rd6+76];
	xor.b32  	%r334, %r334, %r233;
$L__BB0_14:
	and.b32  	%r235, %r204, 16;
	setp.eq.s32 	%p8, %r235, 0;
	@%p8 bra 	$L__BB0_16;
	ld.global.u32 	%r236, [%rd6+80];
	xor.b32  	%r338, %r338, %r236;
	ld.global.u32 	%r237, [%rd6+84];
	xor.b32  	%r337, %r337, %r237;
	ld.global.u32 	%r238, [%rd6+88];
	xor.b32  	%r336, %r336, %r238;
	ld.global.u32 	%r239, [%rd6+92];
	xor.b32  	%r335, %r335, %r239;
	ld.global.u32 	%r240, [%rd6+96];
	xor.b32  	%r334, %r334, %r240;
$L__BB0_16:
	and.b32  	%r242, %r204, 32;
	setp.eq.s32 	%p9, %r242, 0;
	@%p9 bra 	$L__BB0_18;
	ld.global.u32 	%r243, [%rd6+100];
	xor.b32  	%r338, %r338, %r243;
	ld.global.u32 	%r244, [%rd6+104];
	xor.b32  	%r337, %r337, %r244;
	ld.global.u32 	%r245, [%rd6+108];
	xor.b32  	%r336, %r336, %r245;
	ld.global.u32 	%r246, [%rd6+112];
	xor.b32  	%r335, %r335, %r246;
	ld.global.u32 	%r247, [%rd6+116];
	xor.b32  	%r334, %r334, %r247;
$L__BB0_18:
	and.b32  	%r249, %r204, 64;
	setp.eq.s32 	%p10, %r249, 0;
	@%p10 bra 	$L__BB0_20;
	ld.global.u32 	%r250, [%rd6+120];
	xor.b32  	%r338, %r338, %r250;
	ld.global.u32 	%r251, [%rd6+124];
	xor.b32  	%r337, %r337, %r251;
	ld.global.u32 	%r252, [%rd6+128];
	xor.b32  	%r336, %r336, %r252;
	ld.global.u32 	%r253, [%rd6+132];
	xor.b32  	%r335, %r335, %r253;
	ld.global.u32 	%r254, [%rd6+136];
	xor.b32  	%r334, %r334, %r254;
$L__BB0_20:
	and.b32  	%r256, %r204, 128;
	setp.eq.s32 	%p11, %r256, 0;
	@%p11 bra 	$L__BB0_22;
	ld.global.u32 	%r257, [%rd6+140];
	xor.b32  	%r338, %r338, %r257;
	ld.global.u32 	%r258, [%rd6+144];
	xor.b32  	%r337, %r337, %r258;
	ld.global.u32 	%r259, [%rd6+148];
	xor.b32  	%r336, %r336, %r259;
	ld.global.u32 	%r260, [%rd6+152];
	xor.b32  	%r335, %r335, %r260;
	ld.global.u32 	%r261, [%rd6+156];
	xor.b32  	%r334, %r334, %r261;
$L__BB0_22:
	and.b32  	%r263, %r204, 256;
	setp.eq.s32 	%p12, %r263, 0;
	@%p12 bra 	$L__BB0_24;
	ld.global.u32 	%r264, [%rd6+160];
	xor.b32  	%r338, %r338, %r264;
	ld.global.u32 	%r265, [%rd6+164];
	xor.b32  	%r337, %r337, %r265;
	ld.global.u32 	%r266, [%rd6+168];
	xor.b32  	%r336, %r336, %r266;
	ld.global.u32 	%r267, [%rd6+172];
	xor.b32  	%r335, %r335, %r267;
	ld.global.u32 	%r268, [%rd6+176];
	xor.b32  	%r334, %r334, %r268;
$L__BB0_24:
	and.b32  	%r270, %r204, 512;
	setp.eq.s32 	%p13, %r270, 0;
	@%p13 bra 	$L__BB0_26;
	ld.global.u32 	%r271, [%rd6+180];
	xor.b32  	%r338, %r338, %r271;
	ld.global.u32 	%r272, [%rd6+184];
	xor.b32  	%r337, %r337, %r272;
	ld.global.u32 	%r273, [%rd6+188];
	xor.b32  	%r336, %r336, %r273;
	ld.global.u32 	%r274, [%rd6+192];
	xor.b32  	%r335, %r335, %r274;
	ld.global.u32 	%r275, [%rd6+196];
	xor.b32  	%r334, %r334, %r275;
$L__BB0_26:
	and.b32  	%r277, %r204, 1024;
	setp.eq.s32 	%p14, %r277, 0;
	@%p14 bra 	$L__BB0_28;
	ld.global.u32 	%r278, [%rd6+200];
	xor.b32  	%r338, %r338, %r278;
	ld.global.u32 	%r279, [%rd6+204];
	xor.b32  	%r337, %r337, %r279;
	ld.global.u32 	%r280, [%rd6+208];
	xor.b32  	%r336, %r336, %r280;
	ld.global.u32 	%r281, [%rd6+212];
	xor.b32  	%r335, %r335, %r281;
	ld.global.u32 	%r282, [%rd6+216];
	xor.b32  	%r334, %r334, %r282;
$L__BB0_28:
	and.b32  	%r284, %r204, 2048;
	setp.eq.s32 	%p15, %r284, 0;
	@%p15 bra 	$L__BB0_30;
	ld.global.u32 	%r285, [%rd6+220];
	xor.b32  	%r338, %r338, %r285;
	ld.global.u32 	%r286, [%rd6+224];
	xor.b32  	%r337, %r337, %r286;
	ld.global.u32 	%r287, [%rd6+228];
	xor.b32  	%r336, %r336, %r287;
	ld.global.u32 	%r288, [%rd6+232];
	xor.b32  	%r335, %r335, %r288;
	ld.global.u32 	%r289, [%rd6+236];
	xor.b32  	%r334, %r334, %r289;
$L__BB0_30:
	and.b32  	%r291, %r204, 4096;
	setp.eq.s32 	%p16, %r291, 0;
	@%p16 bra 	$L__BB0_32;
	ld.global.u32 	%r292, [%rd6+240];
	xor.b32  	%r338, %r338, %r292;
	ld.global.u32 	%r293, [%rd6+244];
	xor.b32  	%r337, %r337, %r293;
	ld.global.u32 	%r294, [%rd6+248];
	xor.b32  	%r336, %r336, %r294;
	ld.global.u32 	%r295, [%rd6+252];
	xor.b32  	%r335, %r335, %r295;
	ld.global.u32 	%r296, [%rd6+256];
	xor.b32  	%r334, %r334, %r296;
$L__BB0_32:
	and.b32  	%r298, %r204, 8192;
	setp.eq.s32 	%p17, %r298, 0;
	@%p17 bra 	$L__BB0_34;
	ld.global.u32 	%r299, [%rd6+260];
	xor.b32  	%r338, %r338, %r299;
	ld.global.u32 	%r300, [%rd6+264];
	xor.b32  	%r337, %r337, %r300;
	ld.global.u32 	%r301, [%rd6+268];
	xor.b32  	%r336, %r336, %r301;
	ld.global.u32 	%r302, [%rd6+272];
	xor.b32  	%r335, %r335, %r302;
	ld.global.u32 	%r303, [%rd6+276];
	xor.b32  	%r334, %r334, %r303;
$L__BB0_34:
	and.b32  	%r305, %r204, 16384;
	setp.eq.s32 	%p18, %r305, 0;
	@%p18 bra 	$L__BB0_36;
	ld.global.u32 	%r306, [%rd6+280];
	xor.b32  	%r338, %r338, %r306;
	ld.global.u32 	%r307, [%rd6+284];
	xor.b32  	%r337, %r337, %r307;
	ld.global.u32 	%r308, [%rd6+288];
	xor.b32  	%r336, %r336, %r308;
	ld.global.u32 	%r309, [%rd6+292];
	xor.b32  	%r335, %r335, %r309;
	ld.global.u32 	%r310, [%rd6+296];
	xor.b32  	%r334, %r334, %r310;
$L__BB0_36:
	and.b32  	%r312, %r204, 32768;
	setp.eq.s32 	%p19, %r312, 0;
	@%p19 bra 	$L__BB0_38;
	ld.global.u32 	%r313, [%rd6+300];
	xor.b32  	%r338, %r338, %r313;
	ld.global.u32 	%r314, [%rd6+304];
	xor.b32  	%r337, %r337, %r314;
	ld.global.u32 	%r315, [%rd6+308];
	xor.b32  	%r336, %r336, %r315;
	ld.global.u32 	%r316, [%rd6+312];
	xor.b32  	%r335, %r335, %r316;
	ld.global.u32 	%r317, [%rd6+316];
	xor.b32  	%r334, %r334, %r317;
$L__BB0_38:
	add.s32 	%r333, %r333, 16;
	setp.ne.s32 	%p20, %r333, 32;
	@%p20 bra 	$L__BB0_6;
	mad.lo.s32 	%r318, %r327, -31, %r11;
	add.s32 	%r327, %r318, 1;
	setp.ne.s32 	%p21, %r327, 5;
	@%p21 bra 	$L__BB0_5;
	st.global.u32 	[%rd2+4], %r338;
	st.global.u32 	[%rd2+8], %r337;
	st.global.u32 	[%rd2+12], %r336;
	st.global.u32 	[%rd2+16], %r335;
	st.global.u32 	[%rd2+20], %r334;
	add.s32 	%r321, %r321, 1;
	setp.lt.u32 	%p22, %r321, %r2;
	@%p22 bra 	$L__BB0_4;
$L__BB0_41:
	shr.u64 	%rd7, %rd26, 2;
	add.s32 	%r320, %r320, 1;
	setp.gt.u64 	%p23, %rd26, 3;
	mov.u64 	%rd26, %rd7;
	@%p23 bra 	$L__BB0_2;
$L__BB0_42:
	mov.b32 	%r414, 0;
	st.global.v2.u32 	[%rd2+24], {%r414, %r414};
	st.global.u32 	[%rd2+32], %r414;
	mov.b64 	%rd23, 0;
	st.global.u64 	[%rd2+40], %rd23;
	cvta.to.global.u64 	%rd24, %rd13;
	mov.u64 	%rd25, Tpre;
	add.s64 	%rd27, %rd25, 16;
	add.s64 	%rd28, %rd24, 16;
$L__BB0_43:
	ld.global.f64 	%fd1, [%rd28+-16];
	st.global.f64 	[%rd27+-16], %fd1;
	setp.eq.s32 	%p24, %r414, 440;
	@%p24 bra 	$L__BB0_45;
	ld.global.f64 	%fd2, [%rd28+-8];
	st.global.f64 	[%rd27+-8], %fd2;
	ld.global.f64 	%fd3, [%rd28];
	st.global.f64 	[%rd27], %fd3;
	ld.global.f64 	%fd4, [%rd28+8];
	st.global.f64 	[%rd27+8], %fd4;
	add.s32 	%r414, %r414, 4;
	add.s64 	%rd28, %rd28, 32;
	add.s64 	%rd27, %rd27, 32;
	bra.uni 	$L__BB0_43;
$L__BB0_45:
	ret;

}
	// .globl	_Z6kernelPdS_P17curandStateXORWOW
.visible .entry _Z6kernelPdS_P17curandStateXORWOW(
	.param .u64 .ptr .align 1 _Z6kernelPdS_P17curandStateXORWOW_param_0,
	.param .u64 .ptr .align 1 _Z6kernelPdS_P17curandStateXORWOW_param_1,
	.param .u64 .ptr .align 1 _Z6kernelPdS_P17curandStateXORWOW_param_2
)
{
	.reg .pred 	%p<25>;
	.reg .b32 	%r<82>;
	.reg .b32 	%f<4>;
	.reg .b64 	%rd<20>;
	.reg .b64 	%fd<44>;

	ld.param.u64 	%rd3, [_Z6kernelPdS_P17curandStateXORWOW_param_0];
	ld.param.u64 	%rd4, [_Z6kernelPdS_P17curandStateXORWOW_param_1];
	ld.param.u64 	%rd5, [_Z6kernelPdS_P17curandStateXORWOW_param_2];
	cvta.to.global.u64 	%rd6, %rd5;
	cvta.to.global.u64 	%rd1, %rd3;
	cvta.to.global.u64 	%rd7, %rd4;
	ld.global.f64 	%fd20, [%rd7];
	ld.global.f64 	%fd21, [%rd7+8];
	ld.global.f64 	%fd22, [%rd7+16];
	ld.global.f64 	%fd1, [%rd7+24];
	ld.global.f64 	%fd23, [%rd7+32];
	ld.global.f64 	%fd24, [%rd7+40];
	ld.global.f64 	%fd25, [%rd7+48];
	div.rn.f64 	%fd26, %fd20, 0d4034000000000000;
	div.rn.f64 	%fd27, %fd21, 0d4034000000000000;
	mov.u32 	%r38, %ntid.x;
	mov.u32 	%r39, %nctaid.x;
	mul.lo.s32 	%r1, %r38, %r39;
	mov.u32 	%r40, %tid.x;
	mov.u32 	%r41, %ctaid.x;
	mad.lo.s32 	%r2, %r41, %r38, %r40;
	mov.u32 	%r42, %tid.y;
	mov.u32 	%r43, %ctaid.y;
	mov.u32 	%r44, %ntid.y;
	mad.lo.s32 	%r3, %r43, %r44, %r42;
	mad.lo.s32 	%r45, %r3, %r1, %r2;
	mul.wide.s32 	%rd8, %r45, 8;
	add.s64 	%rd9, %rd1, %rd8;
	ld.global.f64 	%fd41, [%rd9];
	mov.u64 	%rd10, Tpre;
	add.s64 	%rd11, %rd10, %rd8;
	st.global.f64 	[%rd11], %fd41;
	mul.wide.s32 	%rd12, %r45, 48;
	add.s64 	%rd2, %rd6, %rd12;
	mul.f64 	%fd28, %fd23, %fd24;
	div.rn.f64 	%fd29, %fd28, %fd25;
	mul.f64 	%fd30, %fd26, %fd26;
	div.rn.f64 	%fd31, %fd22, %fd30;
	mul.f64 	%fd32, %fd27, %fd27;
	div.rn.f64 	%fd33, %fd22, %fd32;
	fma.rn.f64 	%fd34, %fd31, 0d4000000000000000, %fd29;
	fma.rn.f64 	%fd3, %fd33, 0d4000000000000000, %fd34;
	div.rn.f64 	%fd4, %fd31, %fd3;
	add.f64 	%fd5, %fd4, %fd4;
	div.rn.f64 	%fd6, %fd33, %fd3;
	add.f64 	%fd7, %fd6, %fd5;
	add.s32 	%r46, %r3, -1;
	add.s32 	%r47, %r2, -1;
	max.u32 	%r48, %r46, %r47;
	setp.gt.u32 	%p4, %r48, 18;
	@%p4 bra 	$L__BB1_21;
	ld.global.v2.u32 	{%r4, %r5}, [%rd2+24];
	ld.global.f32 	%f1, [%rd2+32];
	ld.global.f64 	%fd8, [%rd2+40];
	ld.global.v2.u32 	{%r75, %r74}, [%rd2+16];
	ld.global.v2.u32 	{%r77, %r76}, [%rd2+8];
	ld.global.v2.u32 	{%r73, %r78}, [%rd2];
	div.rn.f64 	%fd9, %fd1, %fd3;
	add.f64 	%fd10, %fd6, %fd7;
	mov.b32 	%r63, 0;
$L__BB1_2:
	cvt.rn.f64.u32 	%fd35, %r63;
	mul.f64 	%fd43, %fd41, %fd35;
	mov.b32 	%r81, 0;
	mov.u32 	%r80, %r3;
	mov.u32 	%r79, %r2;
$L__BB1_3:
	mov.u32 	%r23, %r78;
	mov.u32 	%r78, %r77;
	mov.u32 	%r77, %r76;
	mov.u32 	%r76, %r75;
	mov.u32 	%r75, %r74;
	mov.u32 	%r19, %r81;
	shr.u32 	%r51, %r23, 2;
	xor.b32  	%r52, %r51, %r23;
	shl.b32 	%r53, %r75, 4;
	shl.b32 	%r54, %r52, 1;
	xor.b32  	%r55, %r53, %r54;
	xor.b32  	%r56, %r55, %r75;
	xor.b32  	%r74, %r56, %r52;
	add.s32 	%r73, %r73, 362437;
	add.s32 	%r57, %r74, %r73;
	cvt.rn.f32.u32 	%f2, %r57;
	fma.rn.f32 	%f3, %f2, 0f2F800000, 0f2F000000;
	cvt.f64.f32 	%fd14, %f3;
	setp.leu.f64 	%p5, %fd4, %fd14;
	@%p5 bra 	$L__BB1_5;
	add.s32 	%r79, %r79, -1;
	mov.u32 	%r81, %r19;
	bra.uni 	$L__BB1_11;
$L__BB1_5:
	setp.leu.f64 	%p6, %fd5, %fd14;
	@%p6 bra 	$L__BB1_7;
	add.s32 	%r79, %r79, 1;
	mov.u32 	%r81, %r19;
	bra.uni 	$L__BB1_11;
$L__BB1_7:
	setp.leu.f64 	%p7, %fd7, %fd14;
	@%p7 bra 	$L__BB1_9;
	add.s32 	%r80, %r80, -1;
	mov.u32 	%r81, %r19;
	bra.uni 	$L__BB1_11;
$L__BB1_9:
	setp.leu.f64 	%p8, %fd10, %fd14;
	setp.gt.f64 	%p9, %fd10, %fd14;
	selp.u32 	%r59, 1, 0, %p9;
	add.s32 	%r80, %r80, %r59;
	mov.b32 	%r81, 1;
	@%p8 bra 	$L__BB1_11;
	mov.u32 	%r81, %r19;
$L__BB1_11:
	add.f64 	%fd43, %fd9, %fd43;
	setp.eq.s32 	%p10, %r81, 0;
	@%p10 bra 	$L__BB1_13;
	mad.lo.s32 	%r60, %r80, %r1, %r79;
	mul.wide.s32 	%rd13, %r60, 8;
	add.s64 	%rd15, %rd10, %rd13;
	ld.global.f64 	%fd36, [%rd15];
	add.f64 	%fd43, %fd43, %fd36;
	mov.pred 	%p24, 0;
	bra.uni 	$L__BB1_18;
$L__BB1_13:
	mov.pred 	%p23, -1;
	setp.eq.s32 	%p13, %r79, 0;
	@%p13 bra 	$L__BB1_16;
	setp.eq.s32 	%p14, %r79, 20;
	@%p14 bra 	$L__BB1_16;
	setp.eq.s32 	%p23, %r80, 0;
$L__BB1_16:
	setp.ne.s32 	%p16, %r80, 20;
	not.pred 	%p17, %p23;
	mov.pred 	%p24, -1;
	and.pred  	%p18, %p17, %p16;
	@%p18 bra 	$L__BB1_18;
	mad.lo.s32 	%r61, %r80, %r1, %r79;
	mul.wide.s32 	%rd16, %r61, 8;
	add.s64 	%rd17, %rd1, %rd16;
	ld.global.f64 	%fd37, [%rd17];
	add.f64 	%fd43, %fd43, %fd37;
	mov.pred 	%p24, 0;
$L__BB1_18:
	@%p24 bra 	$L__BB1_3;
	add.s32 	%r37, %r63, 1;
	cvt.rn.f64.u32 	%fd38, %r37;
	div.rn.f64 	%fd19, %fd43, %fd38;
	mad.lo.s32 	%r62, %r3, %r1, %r2;
	mul.wide.s32 	%rd18, %r62, 8;
	add.s64 	%rd19, %rd1, %rd18;
	st.global.f64 	[%rd19], %fd19;
	sub.f64 	%fd39, %fd19, %fd41;
	abs.f64 	%fd40, %fd39;
	setp.geu.f64 	%p20, %fd40, 0d3F50624DD2F1A9FC;
	setp.lt.u32 	%p21, %r63, 10000;
	or.pred  	%p22, %p20, %p21;
	mov.f64 	%fd41, %fd19;
	mov.u32 	%r63, %r37;
	@%p22 bra 	$L__BB1_2;
	st.global.v2.u32 	[%rd2], {%r73, %r78};
	st.global.v2.u32 	[%rd2+8], {%r77, %r76};
	st.global.v2.u32 	[%rd2+16], {%r75, %r74};
	st.global.v2.u32 	[%rd2+24], {%r4, %r5};
	st.global.f32 	[%rd2+32], %f1;
	st.global.f64 	[%rd2+40], %fd8;
$L__BB1_21:
	ret;

}


// ===== COMPILED SASS (sm_100) =====

	.target	sm_100

	.elftype	@"ET_EXEC"


//--------------------- .note.nv.tkinfo           --------------------------
	.section	.note.nv.tkinfo,"",@"SHT_NOTE"
	.sectionflags	@"SHF_NOTE_NV_TKINFO"
	.tkinfo
        /*0018*/ 	.word	0x00000002
        /*0030*/ 	.string	""
        /*0030*/ 	.string	"ptxas"
        /*0030*/ 	.string	"Cuda compilation tools, release 13.0, V13.0.88"
        /*0030*/ 	.string	"Build cuda_13.0.r13.0/compiler.36424714_0"
        /*0030*/ 	.string	"-arch sm_100 -m 64 "



//--------------------- .note.nv.cuinfo           --------------------------
	.section	.note.nv.cuinfo,"",@"SHT_NOTE"
	.sectionflags	@"SHF_NOTE_NV_CUINFO"
        /*0018*/ 	.short	0x0002
        /*001a*/ 	.short	0x0064
        /*001c*/ 	.short	0x0082
	.zero		2


//--------------------- .nv.info                  --------------------------
	.section	.nv.info,"",@"SHT_CUDA_INFO"
	.align	4


	//----- nvinfo : EIATTR_REGCOUNT
	.align		4
        /*0000*/ 	.byte	0x04, 0x2f
        /*0002*/ 	.short	(.L_11 - .L_10)
	.align		4
.L_10:
        /*0004*/ 	.word	index@(_Z12setup_kernelP17curandStateXORWOWPd)
        /*0008*/ 	.word	0x0000001f


	//----- nvinfo : EIATTR_FRAME_SIZE
	.align		4
.L_11:
        /*000c*/ 	.byte	0x04, 0x11
        /*000e*/ 	.short	(.L_13 - .L_12)
	.align		4
.L_12:
        /*0010*/ 	.word	index@(_Z12setup_kernelP17curandStateXORWOWPd)
        /*0014*/ 	.word	0x00000000


	//----- nvinfo : EIATTR_REGCOUNT
	.align		4
.L_13:
        /*0018*/ 	.byte	0x04, 0x2f
        /*001a*/ 	.short	(.L_15 - .L_14)
	.align		4
.L_14:
        /*001c*/ 	.word	index@(_Z6kernelPdS_P17curandStateXORWOW)
        /*0020*/ 	.word	0x00000036


	//----- nvinfo : EIATTR_FRAME_SIZE
	.align		4
.L_15:
        /*0024*/ 	.byte	0x04, 0x11
        /*0026*/ 	.short	(.L_17 - .L_16)
	.align		4
.L_16:
        /*0028*/ 	.word	index@($__internal_0_$__cuda_sm20_div_rn_f64_full)
        /*002c*/ 	.word	0x00000000


	//----- nvinfo : EIATTR_FRAME_SIZE
	.align		4
.L_17:
        /*0030*/ 	.byte	0x04, 0x11
        /*0032*/ 	.short	(.L_19 - .L_18)
	.align		4
.L_18:
        /*0034*/ 	.word	index@(_Z6kernelPdS_P17curandStateXORWOW)
        /*0038*/ 	.word	0x00000000


	//----- nvinfo : EIATTR_MIN_STACK_SIZE
	.align		4
.L_19:
        /*003c*/ 	.byte	0x04, 0x12
        /*003e*/ 	.short	(.L_21 - .L_20)
	.align		4
.L_20:
        /*0040*/ 	.word	index@(_Z6kernelPdS_P17curandStateXORWOW)
        /*0044*/ 	.word	0x00000000


	//----- nvinfo : EIATTR_MIN_STACK_SIZE
	.align		4
.L_21:
        /*0048*/ 	.byte	0x04, 0x12
        /*004a*/ 	.short	(.L_23 - .L_22)
	.align		4
.L_22:
        /*004c*/ 	.word	index@(_Z12setup_kernelP17curandStateXORWOWPd)
        /*0050*/ 	.word	0x00000000
.L_23:


//--------------------- .nv.compat                --------------------------
	.section	.nv.compat,"",@"SHT_CUDA_COMPAT_INFO"
	.align	4
        /*0000*/ 	.byte	0x02, 0x09, 0x00, 0x00, 0x02, 0x02, 0x01, 0x00, 0x02, 0x05, 0x05, 0x00, 0x03, 0x07, 0x01, 0x01
        /*0010*/ 	.byte	0x02, 0x03, 0x00, 0x00, 0x02, 0x06, 0x01, 0x00, 0x04, 0x0b, 0x08, 0x00, 0x01, 0x00, 0x00, 0x00
        /*0020*/ 	.byte	0x00, 0x00, 0x00, 0x00


//--------------------- .nv.info._Z6kernelPdS_P17curandStateXORWOW --------------------------
	.section	.nv.info._Z6kernelPdS_P17curandStateXORWOW,"",@"SHT_CUDA_INFO"
	.sectionflags	@""
	.align	4


	//----- nvinfo : EIATTR_CUDA_API_VERSION
	.align		4
        /*0000*/ 	.byte	0x04, 0x37
        /*0002*/ 	.short	(.L_25 - .L_24)
.L_24:
        /*0004*/ 	.word	0x00000082


	//----- nvinfo : EIATTR_KPARAM_INFO
	.align		4
.L_25:
        /*0008*/ 	.byte	0x04, 0x17
        /*000a*/ 	.short	(.L_27 - .L_26)
.L_26:
        /*000c*/ 	.word	0x00000000
        /*0010*/ 	.short	0x0002
        /*0012*/ 	.short	0x0010
        /*0014*/ 	.byte	0x00, 0xf5, 0x21, 0x00


	//----- nvinfo : EIATTR_KPARAM_INFO
	.align		4
.L_27:
        /*0018*/ 	.byte	0x04, 0x17
        /*001a*/ 	.short	(.L_29 - .L_28)
.L_28:
        /*001c*/ 	.word	0x00000000
        /*0020*/ 	.short	0x0001
        /*0022*/ 	.short	0x0008
        /*0024*/ 	.byte	0x00, 0xf5, 0x21, 0x00


	//----- nvinfo : EIATTR_KPARAM_INFO
	.align		4
.L_29:
        /*0028*/ 	.byte	0x04, 0x17
        /*002a*/ 	.short	(.L_31 - .L_30)
.L_30:
        /*002c*/ 	.word	0x00000000
        /*0030*/ 	.short	0x0000
        /*0032*/ 	.short	0x0000
        /*0034*/ 	.byte	0x00, 0xf5, 0x21, 0x00


	//----- nvinfo : EIATTR_SPARSE_MMA_MASK
	.align		4
.L_31:
        /*0038*/ 	.byte	0x03, 0x50
        /*003a*/ 	.short	0x0000


	//----- nvinfo : EIATTR_MAXREG_COUNT
	.align		4
        /*003c*/ 	.byte	0x03, 0x1b
        /*003e*/ 	.short	0x00ff


	//----- nvinfo : EIATTR_MERCURY_ISA_VERSION
	.align		4
        /*0040*/ 	.byte	0x03, 0x5f
        /*0042*/ 	.short	0x0101


	//----- nvinfo : EIATTR_VRC_CTA_INIT_COUNT
	.align		4
        /*0044*/ 	.byte	0x02, 0x4a
	.zero		1
	.zero		1


	//----- nvinfo : EIATTR_EXIT_INSTR_OFFSETS
	.align		4
        /*0048*/ 	.byte	0x04, 0x1c
        /*004a*/ 	.short	(.L_33 - .L_32)


	//   ....[0]....
.L_32:
        /*004c*/ 	.word	0x00000c40


	//   ....[1]....
        /*0050*/ 	.word	0x00001520


	//----- nvinfo : EIATTR_CRS_STACK_SIZE
	.align		4
.L_33:
        /*0054*/ 	.byte	0x04, 0x1e
        /*0056*/ 	.short	(.L_35 - .L_34)
.L_34:
        /*0058*/ 	.word	0x00000000


	//----- nvinfo : EIATTR_CBANK_PARAM_SIZE
	.align		4
.L_35:
        /*005c*/ 	.byte	0x03, 0x19
        /*005e*/ 	.short	0x0018


	//----- nvinfo : EIATTR_PARAM_CBANK
	.align		4
        /*0060*/ 	.byte	0x04, 0x0a
        /*0062*/ 	.short	(.L_37 - .L_36)
	.align		4
.L_36:
        /*0064*/ 	.word	index@(.nv.constant0._Z6kernelPdS_P17curandStateXORWOW)
        /*0068*/ 	.short	0x0380
        /*006a*/ 	.short	0x0018


	//----- nvinfo : EIATTR_SW_WAR
	.align		4
.L_37:
        /*006c*/ 	.byte	0x04, 0x36
        /*006e*/ 	.short	(.L_39 - .L_38)
.L_38:
        /*0070*/ 	.word	0x00000008
.L_39:


//--------------------- .nv.info._Z12setup_kernelP17curandStateXORWOWPd --------------------------
	.section	.nv.info._Z12setup_kernelP17curandStateXORWOWPd,"",@"SHT_CUDA_INFO"
	.sectionflags	@""
	.align	4


	//----- nvinfo : EIATTR_CUDA_API_VERSION
	.align		4
        /*0000*/ 	.byte	0x04, 0x37
        /*0002*/ 	.short	(.L_41 - .L_40)
.L_40:
        /*0004*/ 	.word	0x00000082


	//----- nvinfo : EIATTR_KPARAM_INFO
	.align		4
.L_41:
        /*0008*/ 	.byte	0x04, 0x17
        /*000a*/ 	.short	(.L_43 - .L_42)
.L_42:
        /*000c*/ 	.word	0x00000000
        /*0010*/ 	.short	0x0001
        /*0012*/ 	.short	0x0008
        /*0014*/ 	.byte	0x00, 0xf5, 0x21, 0x00


	//----- nvinfo : EIATTR_KPARAM_INFO
	.align		4
.L_43:
        /*0018*/ 	.byte	0x04, 0x17
        /*001a*/ 	.short	(.L_45 - .L_44)
.L_44:
        /*001c*/ 	.word	0x00000000
        /*0020*/ 	.short	0x0000
        /*0022*/ 	.short	0x0000
        /*0024*/ 	.byte	0x00, 0xf5, 0x21, 0x00


	//----- nvinfo : EIATTR_SPARSE_MMA_MASK
	.align		4
.L_45:
        /*0028*/ 	.byte	0x03, 0x50
        /*002a*/ 	.short	0x0000


	//----- nvinfo : EIATTR_MAXREG_COUNT
	.align		4
        /*002c*/ 	.byte	0x03, 0x1b
        /*002e*/ 	.short	0x00ff


	//----- nvinfo : EIATTR_MERCURY_ISA_VERSION
	.align		4
        /*0030*/ 	.byte	0x03, 0x5f
        /*0032*/ 	.short	0x0101


	//----- nvinfo : EIATTR_VRC_CTA_INIT_COUNT
	.align		4
        /*0034*/ 	.byte	0x02, 0x4a
	.zero		1
	.zero		1


	//----- nvinfo : EIATTR_EXIT_INSTR_OFFSETS
	.align		4
        /*0038*/ 	.byte	0x04, 0x1c
        /*003a*/ 	.short	(.L_47 - .L_46)


	//   ....[0]....
.L_46:
        /*003c*/ 	.word	0x00001aa0


	//----- nvinfo : EIATTR_CRS_STACK_SIZE
	.align		4
.L_47:
        /*0040*/ 	.byte	0x04, 0x1e
        /*0042*/ 	.short	(.L_49 - .L_48)
.L_48:
        /*0044*/ 	.word	0x00000000


	//----- nvinfo : EIATTR_CBANK_PARAM_SIZE
	.align		4
.L_49:
        /*0048*/ 	.byte	0x03, 0x19
        /*004a*/ 	.short	0x0010


	//----- nvinfo : EIATTR_PARAM_CBANK
	.align		4
        /*004c*/ 	.byte	0x04, 0x0a
        /*004e*/ 	.short	(.L_51 - .L_50)
	.align		4
.L_50:
        /*0050*/ 	.word	index@(.nv.constant0._Z12setup_kernelP17curandStateXORWOWPd)
        /*0054*/ 	.short	0x0380
        /*0056*/ 	.short	0x0010


	//----- nvinfo : EIATTR_SW_WAR
	.align		4
.L_51:
        /*0058*/ 	.byte	0x04, 0x36
        /*005a*/ 	.short	(.L_53 - .L_52)
.L_52:
        /*005c*/ 	.word	0x00000008
.L_53:


//--------------------- .nv.callgraph             --------------------------
	.section	.nv.callgraph,"",@"SHT_CUDA_CALLGRAPH"
	.align	4
	.sectionentsize	8
	.align		4
        /*0000*/ 	.word	0x00000000
	.align		4
        /*0004*/ 	.word	0xffffffff
	.align		4
        /*0008*/ 	.word	0x00000000
	.align		4
        /*000c*/ 	.word	0xfffffffe
	.align		4
        /*0010*/ 	.word	0x00000000
	.align		4
        /*0014*/ 	.word	0xfffffffd
	.align		4
        /*0018*/ 	.word	0x00000000
	.align		4
        /*001c*/ 	.word	0xfffffffc


//--------------------- .nv.constant4             --------------------------
	.section	.nv.constant4,"a",@progbits
	.align	8
	.align		8
.nv.constant4:
        /*0000*/ 	.dword	precalc_xorwow_matrix
	.align		8
        /*0008*/ 	.dword	precalc_xorwow_offset_matrix
	.align		8
        /*0010*/ 	.dword	mrg32k3aM1
	.align		8
        /*0018*/ 	.dword	mrg32k3aM2
	.align		8
        /*0020*/ 	.dword	mrg32k3aM1SubSeq
	.align		8
        /*0028*/ 	.dword	mrg32k3aM2SubSeq
	.align		8
        /*0030*/ 	.dword	mrg32k3aM1Seq
	.align		8
        /*0038*/ 	.dword	mrg32k3aM2Seq
	.align		8
        /*0040*/ 	.dword	Tpre


//--------------------- .nv.constant3             --------------------------
	.section	.nv.constant3,"a",@progbits
	.align	8
.nv.constant3:
	.type		__cr_lgamma_table,@object
	.size		__cr_lgamma_table,(.L_8 - __cr_lgamma_table)
__cr_lgamma_table:
        /*0000*/ 	.byte	0x00, 0x00, 0x00, 0x00, 0x00, 0x00, 0x00, 0x00, 0x00, 0x00, 0x00, 0x00, 0x00, 0x00, 0x00, 0x00
        /*0010*/ 	.byte	0xef, 0x39, 0xfa, 0xfe, 0x42, 0x2e, 0xe6, 0x3f, 0x02, 0x20, 0x2a, 0xfa, 0x0b, 0xab, 0xfc, 0x3f
        /*0020*/ 	.byte	0xf9, 0x2c, 0x92, 0x7c, 0xa7, 0x6c, 0x09, 0x40, 0xc9, 0x79, 0x44, 0x3c, 0x64, 0x26, 0x13, 0x40
        /*0030*/ 	.byte	0xca, 0x01, 0xcf, 0x3a, 0x27, 0x51, 0x1a, 0x40, 0x30, 0xcc, 0x2d, 0xf3, 0xe1, 0x0c, 0x21, 0x40
        /*0040*/ 	.byte	0x0d, 0xb7, 0xfc, 0x82, 0x8e, 0x35, 0x25, 0x40
.L_8:


//--------------------- .text._Z6kernelPdS_P17curandStateXORWOW --------------------------
	.section	.text._Z6kernelPdS_P17curandStateXORWOW,"ax",@progbits
	.align	128
        .global         _Z6kernelPdS_P17curandStateXORWOW
        .type           _Z6kernelPdS_P17curandStateXORWOW,@function
        .size           _Z6kernelPdS_P17curandStateXORWOW,(.L_x_40 - _Z6kernelPdS_P17curandStateXORWOW)
        .other          _Z6kernelPdS_P17curandStateXORWOW,@"STO_CUDA_ENTRY STV_DEFAULT"
_Z6kernelPdS_P17curandStateXORWOW:
.text._Z6kernelPdS_P17curandStateXORWOW:
[----:B------:R-:W-:Y:S08]  /*0000*/  LDC R1, c[0x0][0x37c] ;  /* 0x0000df00ff017b82 */ /* 0x000ff00000000800 */
[----:B------:R-:W0:Y:S01]  /*0010*/  LDC.64 R4, c[0x0][0x388] ;  /* 0x0000e200ff047b82 */ /* 0x000e220000000a00 */
[----:B------:R-:W0:Y:S02]  /*0020*/  LDCU.64 UR6, c[0x0][0x358] ;  /* 0x00006b00ff0677ac */ /* 0x000e240008000a00 */
[----:B0-----:R-:W2:Y:S01]  /*0030*/  LDG.E.64 R26, desc[UR6][R4.64] ;  /* 0x00000006041a7981 */ /* 0x001ea2000c1e1b00 */
[----:B------:R-:W0:Y:S01]  /*0040*/  MUFU.RCP64H R7, 20 ;  /* 0x4034000000077908 */ /* 0x000e220000001800 */
[----:B------:R-:W-:-:S02]  /*0050*/  IMAD.MOV.U32 R10, RZ, RZ, 0x0 ;  /* 0x00000000ff0a7424 */ /* 0x000fc400078e00ff */
[----:B------:R-:W-:Y:S01]  /*0060*/  IMAD.MOV.U32 R11, RZ, RZ, 0x40340000 ;  /* 0x40340000ff0b7424 */ /* 0x000fe200078e00ff */
[----:B------:R-:W5:Y:S01]  /*0070*/  LDG.E.64 R18, desc[UR6][R4.64+0x8] ;  /* 0x0000080604127981 */ /* 0x000f62000c1e1b00 */
[----:B------:R-:W-:-:S03]  /*0080*/  IMAD.MOV.U32 R6, RZ, RZ, 0x1 ;  /* 0x00000001ff067424 */ /* 0x000fc600078e00ff */
[----:B------:R-:W5:Y:S04]  /*0090*/  LDG.E.64 R30, desc[UR6][R4.64+0x10] ;  /* 0x00001006041e7981 */ /* 0x000f68000c1e1b00 */
[----:B------:R-:W5:Y:S04]  /*00a0*/  LDG.E.64 R20, desc[UR6][R4.64+0x18] ;  /* 0x0000180604147981 */ /* 0x000f68000c1e1b00 */
[----:B------:R-:W5:Y:S01]  /*00b0*/  LDG.E.64 R16, desc[UR6][R4.64+0x20] ;  /* 0x0000200604107981 */ /* 0x000f62000c1e1b00 */
[----:B0-----:R-:W-:-:S03]  /*00c0*/  DFMA R8, R6, -R10, 1 ;  /* 0x3ff000000608742b */ /* 0x001fc6000000080a */
[----:B------:R-:W5:Y:S04]  /*00d0*/  LDG.E.64 R2, desc[UR6][R4.64+0x28] ;  /* 0x0000280604027981 */ /* 0x000f68000c1e1b00 */
[----:B------:R0:W5:Y:S01]  /*00e0*/  LDG.E.64 R32, desc[UR6][R4.64+0x30] ;  /* 0x0000300604207981 */ /* 0x000162000c1e1b00 */
[----:B------:R-:W-:-:S08]  /*00f0*/  DFMA R8, R8, R8, R8 ;  /* 0x000000080808722b */ /* 0x000fd00000000008 */
[----:B------:R-:W-:-:S08]  /*0100*/  DFMA R8, R6, R8, R6 ;  /* 0x000000080608722b */ /* 0x000fd00000000006 */
[----:B------:R-:W-:-:S08]  /*0110*/  DFMA R6, R8, -R10, 1 ;  /* 0x3ff000000806742b */ /* 0x000fd0000000080a */
[----:B------:R-:W-:-:S08]  /*0120*/  DFMA R6, R8, R6, R8 ;  /* 0x000000060806722b */ /* 0x000fd00000000008 */
[----:B--2---:R-:W-:Y:S01]  /*0130*/  DMUL R8, R26, R6 ;  /* 0x000000061a087228 */ /* 0x004fe20000000000 */
[----:B------:R-:W-:-:S07]  /*0140*/  FSETP.GEU.AND P1, PT, |R27|, 6.5827683646048100446e-37, PT ;  /* 0x036000001b00780b */ /* 0x000fce0003f2e200 */
[----:B------:R-:W-:-:S08]  /*0150*/  DFMA R10, R8, -20, R26 ;  /* 0xc0340000080a782b */ /* 0x000fd0000000001a */
[----:B0-----:R-:W-:-:S10]  /*0160*/  DFMA R4, R6, R10, R8 ;  /* 0x0000000a0604722b */ /* 0x001fd40000000008 */
[----:B------:R-:W-:-:S05]  /*0170*/  FFMA R0, RZ, 2.8125, R5 ;  /* 0x40340000ff007823 */ /* 0x000fca0000000005 */
[----:B------:R-:W-:-:S13]  /*0180*/  FSETP.GT.AND P0, PT, |R0|, 1.469367938527859385e-39, PT ;  /* 0x001000000000780b */ /* 0x000fda0003f04200 */
[----:B------:R-:W-:Y:S05]  /*0190*/  @P0 BRA P1, `(.L_x_0) ;  /* 0x0000000000180947 */ /* 0x000fea0000800000 */
[----:B------:R-:W-:Y:S01]  /*01a0*/  IMAD.MOV.U32 R24, RZ, RZ, RZ ;  /* 0x000000ffff187224 */ /* 0x000fe200078e00ff */
[----:B------:R-:W-:Y:S02]  /*01b0*/  MOV R25, 0x40340000 ;  /* 0x4034000000197802 */ /* 0x000fe40000000f00 */
[----:B------:R-:W-:-:S07]  /*01c0*/  MOV R8, 0x1e0 ;  /* 0x000001e000087802 */ /* 0x000fce0000000f00 */
[----:B-----5:R-:W-:Y:S05]  /*01d0*/  CALL.REL.NOINC `($__internal_0_$__cuda_sm20_div_rn_f64_full) ;  /* 0x0000001000d47944 */ /* 0x020fea0003c00000 */
[----:B------:R-:W-:Y:S02]  /*01e0*/  IMAD.MOV.U32 R4, RZ, RZ, R10 ;  /* 0x000000ffff047224 */ /* 0x000fe400078e000a */
[----:B------:R-:W-:-:S07]  /*01f0*/  IMAD.MOV.U32 R5, RZ, RZ, R11 ;  /* 0x000000ffff057224 */ /* 0x000fce00078e000b */
.L_x_0:
[----:B------:R-:W0:Y:S01]  /*0200*/  MUFU.RCP64H R7, 20 ;  /* 0x4034000000077908 */ /* 0x000e220000001800 */
[----:B------:R-:W-:Y:S01]  /*0210*/  IMAD.MOV.U32 R8, RZ, RZ, 0x0 ;  /* 0x00000000ff087424 */ /* 0x000fe200078e00ff */
[----:B------:R-:W-:Y:S01]  /*0220*/  MOV R9, 0x40340000 ;  /* 0x4034000000097802 */ /* 0x000fe20000000f00 */
[----:B------:R-:W-:Y:S01]  /*0230*/  IMAD.MOV.U32 R6, RZ, RZ, 0x1 ;  /* 0x00000001ff067424 */ /* 0x000fe200078e00ff */
[----:B-----5:R-:W-:-:S05]  /*0240*/  FSETP.GEU.AND P1, PT, |R19|, 6.5827683646048100446e-37, PT ;  /* 0x036000001300780b */ /* 0x020fca0003f2e200 */
[----:B0-----:R-:W-:-:S08]  /*0250*/  DFMA R10, R6, -R8, 1 ;  /* 0x3ff00000060a742b */ /* 0x001fd00000000808 */
[----:B------:R-:W-:-:S08]  /*0260*/  DFMA R10, R10, R10, R10 ;  /* 0x0000000a0a0a722b */ /* 0x000fd0000000000a */
[----:B------:R-:W-:-:S08]  /*0270*/  DFMA R10, R6, R10, R6 ;  /* 0x0000000a060a722b */ /* 0x000fd00000000006 */
[----:B------:R-:W-:-:S08]  /*0280*/  DFMA R8, R10, -R8, 1 ;  /* 0x3ff000000a08742b */ /* 0x000fd00000000808 */
[----:B------:R-:W-:-:S08]  /*0290*/  DFMA R10, R10, R8, R10 ;  /* 0x000000080a0a722b */ /* 0x000fd0000000000a */
[----:B------:R-:W-:-:S08]  /*02a0*/  DMUL R6, R18, R10 ;  /* 0x0000000a12067228 */ /* 0x000fd00000000000 */
[----:B------:R-:W-:-:S08]  /*02b0*/  DFMA R8, R6, -20, R18 ;  /* 0xc03400000608782b */ /* 0x000fd00000000012 */
[----:B------:R-:W-:-:S10]  /*02c0*/  DFMA R6, R10, R8, R6 ;  /* 0x000000080a06722b */ /* 0x000fd40000000006 */
[----:B------:R-:W-:-:S05]  /*02d0*/  FFMA R0, RZ, 2.8125, R7 ;  /* 0x40340000ff007823 */ /* 0x000fca0000000007 */
[----:B------:R-:W-:-:S13]  /*02e0*/  FSETP.GT.AND P0, PT, |R0|, 1.469367938527859385e-39, PT ;  /* 0x001000000000780b */ /* 0x000fda0003f04200 */
[----:B------:R-:W-:Y:S05]  /*02f0*/  @P0 BRA P1, `(.L_x_1) ;  /* 0x0000000000200947 */ /* 0x000fea0000800000 */
[----:B------:R-:W-:Y:S01]  /*0300*/  IMAD.MOV.U32 R26, RZ, RZ, R18 ;  /* 0x000000ffff1a7224 */ /* 0x000fe200078e0012 */
[----:B------:R-:W-:Y:S01]  /*0310*/  MOV R24, RZ ;  /* 0x000000ff00187202 */ /* 0x000fe20000000f00 */
[----:B------:R-:W-:Y:S01]  /*0320*/  IMAD.MOV.U32 R27, RZ, RZ, R19 ;  /* 0x000000ffff1b7224 */ /* 0x000fe200078e0013 */
[----:B------:R-:W-:Y:S01]  /*0330*/  MOV R8, 0x360 ;  /* 0x0000036000087802 */ /* 0x000fe20000000f00 */
[----:B------:R-:W-:-:S07]  /*0340*/  IMAD.MOV.U32 R25, RZ, RZ, 0x40340000 ;  /* 0x40340000ff197424 */ /* 0x000fce00078e00ff */
[----:B------:R-:W-:Y:S05]  /*0350*/  CALL.REL.NOINC `($__internal_0_$__cuda_sm20_div_rn_f64_full) ;  /* 0x0000001000747944 */ /* 0x000fea0003c00000 */
[----:B------:R-:W-:Y:S02]  /*0360*/  IMAD.MOV.U32 R6, RZ, RZ, R10 ;  /* 0x000000ffff067224 */ /* 0x000fe400078e000a */
[----:B------:R-:W-:-:S07]  /*0370*/  IMAD.MOV.U32 R7, RZ, RZ, R11 ;  /* 0x000000ffff077224 */ /* 0x000fce00078e000b */
.L_x_1:
[----:B------:R-:W0:Y:S01]  /*0380*/  S2R R9, SR_TID.X ;  /* 0x0000000000097919 */ /* 0x000e220000002100 */
[----:B------:R-:W1:Y:S01]  /*0390*/  LDCU UR5, c[0x0][0x360] ;  /* 0x00006c00ff0577ac */ /* 0x000e620008000800 */
[----:B------:R-:W2:Y:S01]  /*03a0*/  S2UR UR8, SR_CTAID.Y ;  /* 0x00000000000879c3 */ /* 0x000ea20000002600 */
[----:B------:R-:W0:Y:S01]  /*03b0*/  S2R R0, SR_CTAID.X ;  /* 0x0000000000007919 */ /* 0x000e220000002500 */
[----:B------:R-:W1:Y:S01]  /*03c0*/  LDCU UR4, c[0x0][0x370] ;  /* 0x00006e00ff0477ac */ /* 0x000e620008000800 */
[----:B------:R-:W2:Y:S05]  /*03d0*/  S2R R8, SR_TID.Y ;  /* 0x0000000000087919 */ /* 0x000eaa0000002200 */
[----:B------:R-:W2:Y:S08]  /*03e0*/  LDC R11, c[0x0][0x364] ;  /* 0x0000d900ff0b7b82 */ /* 0x000eb00000000800 */
[----:B------:R-:W3:Y:S01]  /*03f0*/  LDC.64 R18, c[0x0][0x380] ;  /* 0x0000e000ff127b82 */ /* 0x000ee20000000a00 */
[----:B-1----:R-:W-:Y:S01]  /*0400*/  UIMAD UR4, UR5, UR4, URZ ;  /* 0x00000004050472a4 */ /* 0x002fe2000f8e02ff */
[----:B------:R-:W-:Y:S01]  /*0410*/  MOV R10, 0x1 ;  /* 0x00000001000a7802 */ /* 0x000fe20000000f00 */
[----:B------:R-:W-:-:S05]  /*0420*/  DMUL R26, R16, R2 ;  /* 0x00000002101a7228 */ /* 0x000fca0000000000 */
[----:B------:R-:W1:Y:S08]  /*0430*/  LDC.64 R14, c[0x4][0x40] ;  /* 0x01001000ff0e7b82 */ /* 0x000e700000000a00 */
[----:B------:R-:W4:Y:S01]  /*0440*/  LDC.64 R16, c[0x0][0x390] ;  /* 0x0000e400ff107b82 */ /* 0x000f220000000a00 */
[----:B0-----:R-:W-:Y:S02]  /*0450*/  IMAD R9, R0, UR5, R9 ;  /* 0x0000000500097c24 */ /* 0x001fe4000f8e0209 */
[----:B--2---:R-:W-:-:S04]  /*0460*/  IMAD R0, R11, UR8, R8 ;  /* 0x000000080b007c24 */ /* 0x004fc8000f8e0208 */
[----:B------:R-:W-:-:S04]  /*0470*/  IMAD R23, R0, UR4, R9 ;  /* 0x0000000400177c24 */ /* 0x000fc8000f8e0209 */
[----:B---3--:R-:W-:-:S06]  /*0480*/  IMAD.WIDE R18, R23, 0x8, R18 ;  /* 0x0000000817127825 */ /* 0x008fcc00078e0212 */
[----:B------:R-:W2:Y:S01]  /*0490*/  LDG.E.64 R18, desc[UR6][R18.64] ;  /* 0x0000000612127981 */ /* 0x000ea2000c1e1b00 */
[----:B------:R-:W0:Y:S01]  /*04a0*/  MUFU.RCP64H R11, R33 ;  /* 0x00000021000b7308 */ /* 0x000e220000001800 */
[----:B------:R-:W-:Y:S01]  /*04b0*/  FSETP.GEU.AND P1, PT, |R27|, 6.5827683646048100446e-37, PT ;  /* 0x036000001b00780b */ /* 0x000fe20003f2e200 */
[----:B----4-:R-:W-:Y:S01]  /*04c0*/  IMAD.WIDE R16, R23, 0x30, R16 ;  /* 0x0000003017107825 */ /* 0x010fe200078e0210 */
[----:B0-----:R-:W-:-:S08]  /*04d0*/  DFMA R12, -R32, R10, 1 ;  /* 0x3ff00000200c742b */ /* 0x001fd0000000010a */
[----:B------:R-:W-:-:S08]  /*04e0*/  DFMA R12, R12, R12, R12 ;  /* 0x0000000c0c0c722b */ /* 0x000fd0000000000c */
[----:B------:R-:W-:-:S08]  /*04f0*/  DFMA R12, R10, R12, R10 ;  /* 0x0000000c0a0c722b */ /* 0x000fd0000000000a */
[----:B------:R-:W-:-:S08]  /*0500*/  DFMA R10, -R32, R12, 1 ;  /* 0x3ff00000200a742b */ /* 0x000fd0000000010c */
[----:B------:R-:W-:-:S08]  /*0510*/  DFMA R10, R12, R10, R12 ;  /* 0x0000000a0c0a722b */ /* 0x000fd0000000000c */
[----:B------:R-:W-:-:S08]  /*0520*/  DMUL R2, R26, R10 ;  /* 0x0000000a1a027228 */ /* 0x000fd00000000000 */
[----:B------:R-:W-:-:S08]  /*0530*/  DFMA R12, -R32, R2, R26 ;  /* 0x00000002200c722b */ /* 0x000fd0000000011a */
[----:B------:R-:W-:Y:S01]  /*0540*/  DFMA R2, R10, R12, R2 ;  /* 0x0000000c0a02722b */ /* 0x000fe20000000002 */
[----:B-1----:R-:W-:-:S09]  /*0550*/  IMAD.WIDE R10, R23, 0x8, R14 ;  /* 0x00000008170a7825 */ /* 0x002fd200078e020e */
[----:B------:R-:W-:-:S05]  /*0560*/  FFMA R8, RZ, R33, R3 ;  /* 0x00000021ff087223 */ /* 0x000fca0000000003 */
[----:B------:R-:W-:Y:S01]  /*0570*/  FSETP.GT.AND P0, PT, |R8|, 1.469367938527859385e-39, PT ;  /* 0x001000000800780b */ /* 0x000fe20003f04200 */
[----:B--2---:R0:W-:-:S12]  /*0580*/  STG.E.64 desc[UR6][R10.64], R18 ;  /* 0x000000120a007986 */ /* 0x0041d8000c101b06 */
[----:B------:R-:W-:Y:S05]  /*0590*/  @P0 BRA P1, `(.L_x_2) ;  /* 0x0000000000180947 */ /* 0x000fea0000800000 */
[----:B------:R-:W-:Y:S01]  /*05a0*/  IMAD.MOV.U32 R24, RZ, RZ, R32 ;  /* 0x000000ffff187224 */ /* 0x000fe200078e0020 */
[----:B------:R-:W-:Y:S01]  /*05b0*/  MOV R8, 0x5e0 ;  /* 0x000005e000087802 */ /* 0x000fe20000000f00 */
[----:B------:R-:W-:-:S07]  /*05c0*/  IMAD.MOV.U32 R25, RZ, RZ, R33 ;  /* 0x000000ffff197224 */ /* 0x000fce00078e0021 */
[----:B0-----:R-:W-:Y:S05]  /*05d0*/  CALL.REL.NOINC `($__internal_0_$__cuda_sm20_div_rn_f64_full) ;  /* 0x0000000c00d47944 */ /* 0x001fea0003c00000 */
[----:B------:R-:W-:Y:S01]  /*05e0*/  IMAD.MOV.U32 R2, RZ, RZ, R10 ;  /* 0x000000ffff027224 */ /* 0x000fe200078e000a */
[----:B------:R-:W-:-:S07]  /*05f0*/  MOV R3, R11 ;  /* 0x0000000b00037202 */ /* 0x000fce0000000f00 */
.L_x_2:
[----:B------:R-:W-:Y:S01]  /*0600*/  DMUL R24, R4, R4 ;  /* 0x0000000404187228 */ /* 0x000fe20000000000 */
[----:B------:R-:W-:Y:S01]  /*0610*/  FSETP.GEU.AND P1, PT, |R31|, 6.5827683646048100446e-37, PT ;  /* 0x036000001f00780b */ /* 0x000fe20003f2e200 */
[----:B------:R-:W-:Y:S01]  /*0620*/  IMAD.MOV.U32 R4, RZ, RZ, 0x1 ;  /* 0x00000001ff047424 */ /* 0x000fe200078e00ff */
[----:B------:R-:W-:Y:S03]  /*0630*/  BSSY.RECONVERGENT B0, `(.L_x_3) ;  /* 0x0000013000007945 */ /* 0x000fe60003800200 */
[----:B------:R-:W0:Y:S02]  /*0640*/  MUFU.RCP64H R5, R25 ;  /* 0x0000001900057308 */ /* 0x000e240000001800 */
[----:B0-----:R-:W-:-:S08]  /*0650*/  DFMA R10, -R24, R4, 1 ;  /* 0x3ff00000180a742b */ /* 0x001fd00000000104 */
[----:B------:R-:W-:-:S08]  /*0660*/  DFMA R10, R10, R10, R10 ;  /* 0x0000000a0a0a722b */ /* 0x000fd0000000000a */
[----:B------:R-:W-:-:S08]  /*0670*/  DFMA R10, R4, R10, R4 ;  /* 0x0000000a040a722b */ /* 0x000fd00000000004 */
[----:B------:R-:W-:-:S08]  /*0680*/  DFMA R4, -R24, R10, 1 ;  /* 0x3ff000001804742b */ /* 0x000fd0000000010a */
[----:B------:R-:W-:-:S08]  /*0690*/  DFMA R4, R10, R4, R10 ;  /* 0x000000040a04722b */ /* 0x000fd0000000000a */
[----:B------:R-:W-:-:S08]  /*06a0*/  DMUL R10, R30, R4 ;  /* 0x000000041e0a7228 */ /* 0x000fd00000000000 */
[----:B------:R-:W-:-:S08]  /*06b0*/  DFMA R12, -R24, R10, R30 ;  /* 0x0000000a180c722b */ /* 0x000fd0000000011e */
[----:B------:R-:W-:-:S10]  /*06c0*/  DFMA R4, R4, R12, R10 ;  /* 0x0000000c0404722b */ /* 0x000fd4000000000a */
[----:B------:R-:W-:-:S05]  /*06d0*/  FFMA R8, RZ, R25, R5 ;  /* 0x00000019ff087223 */ /* 0x000fca0000000005 */
[----:B------:R-:W-:-:S13]  /*06e0*/  FSETP.GT.AND P0, PT, |R8|, 1.469367938527859385e-39, PT ;  /* 0x001000000800780b */ /* 0x000fda0003f04200 */
[----:B------:R-:W-:Y:S05]  /*06f0*/  @P0 BRA P1, `(.L_x_4) ;  /* 0x0000000000180947 */ /* 0x000fea0000800000 */
[----:B------:R-:W-:Y:S01]  /*0700*/  IMAD.MOV.U32 R26, RZ, RZ, R30 ;  /* 0x000000ffff1a7224 */ /* 0x000fe200078e001e */
[----:B------:R-:W-:Y:S01]  /*0710*/  MOV R8, 0x740 ;  /* 0x0000074000087802 */ /* 0x000fe20000000f00 */
[----:B------:R-:W-:-:S07]  /*0720*/  IMAD.MOV.U32 R27, RZ, RZ, R31 ;  /* 0x000000ffff1b7224 */ /* 0x000fce00078e001f */
[----:B------:R-:W-:Y:S05]  /*0730*/  CALL.REL.NOINC `($__internal_0_$__cuda_sm20_div_rn_f64_full) ;  /* 0x0000000c007c7944 */ /* 0x000fea0003c00000 */
[----:B------:R-:W-:Y:S01]  /*0740*/  MOV R4, R10 ;  /* 0x0000000a00047202 */ /* 0x000fe20000000f00 */
[----:B------:R-:W-:-:S07]  /*0750*/  IMAD.MOV.U32 R5, RZ, RZ, R11 ;  /* 0x000000ffff057224 */ /* 0x000fce00078e000b */
.L_x_4:
[----:B------:R-:W-:Y:S05]  /*0760*/  BSYNC.RECONVERGENT B0 ;  /* 0x0000000000007941 */ /* 0x000fea0003800200 */
.L_x_3:
        /* <DEDUP_REMOVED lines=17> */
[----:B------:R-:W-:Y:S02]  /*0880*/  MOV R27, R31 ;  /* 0x0000001f001b7202 */ /* 0x000fe40000000f00 */
[----:B------:R-:W-:-:S07]  /*0890*/  MOV R8, 0x8b0 ;  /* 0x000008b000087802 */ /* 0x000fce0000000f00 */
[----:B------:R-:W-:Y:S05]  /*08a0*/  CALL.REL.NOINC `($__internal_0_$__cuda_sm20_div_rn_f64_full) ;  /* 0x0000000c00207944 */ /* 0x000fea0003c00000 */
[----:B------:R-:W-:Y:S02]  /*08b0*/  IMAD.MOV.U32 R6, RZ, RZ, R10 ;  /* 0x000000ffff067224 */ /* 0x000fe400078e000a */
[----:B------:R-:W-:-:S07]  /*08c0*/  IMAD.MOV.U32 R7, RZ, RZ, R11 ;  /* 0x000000ffff077224 */ /* 0x000fce00078e000b */
.L_x_6:
[----:B------:R-:W-:Y:S05]  /*08d0*/  BSYNC.RECONVERGENT B0 ;  /* 0x0000000000007941 */ /* 0x000fea0003800200 */
.L_x_5:
[----:B------:R-:W-:Y:S01]  /*08e0*/  DFMA R30, R4, 2, R2 ;  /* 0x40000000041e782b */ /* 0x000fe20000000002 */
[----:B------:R-:W-:Y:S01]  /*08f0*/  FSETP.GEU.AND P1, PT, |R5|, 6.5827683646048100446e-37, PT ;  /* 0x036000000500780b */ /* 0x000fe20003f2e200 */
[----:B------:R-:W-:Y:S01]  /*0900*/  IMAD.MOV.U32 R2, RZ, RZ, 0x1 ;  /* 0x00000001ff027424 */ /* 0x000fe200078e00ff */
[----:B------:R-:W-:Y:S05]  /*0910*/  BSSY.RECONVERGENT B0, `(.L_x_7) ;  /* 0x0000016000007945 */ /* 0x000fea0003800200 */
[----:B------:R-:W-:-:S06]  /*0920*/  DFMA R30, R6, 2, R30 ;  /* 0x40000000061e782b */ /* 0x000fcc000000001e */
        /* <DEDUP_REMOVED lines=12> */
[----:B------:R-:W-:Y:S01]  /*09f0*/  MOV R26, R4 ;  /* 0x00000004001a7202 */ /* 0x000fe20000000f00 */
[----:B------:R-:W-:Y:S01]  /*0a00*/  IMAD.MOV.U32 R27, RZ, RZ, R5 ;  /* 0x000000ffff1b7224 */ /* 0x000fe200078e0005 */
[----:B------:R-:W-:Y:S01]  /*0a10*/  MOV R8, 0xa50 ;  /* 0x00000a5000087802 */ /* 0x000fe20000000f00 */
[----:B------:R-:W-:Y:S02]  /*0a20*/  IMAD.MOV.U32 R24, RZ, RZ, R30 ;  /* 0x000000ffff187224 */ /* 0x000fe400078e001e */
[----:B------:R-:W-:-:S07]  /*0a30*/  IMAD.MOV.U32 R25, RZ, RZ, R31 ;  /* 0x000000ffff197224 */ /* 0x000fce00078e001f */
[----:B------:R-:W-:Y:S05]  /*0a40*/  CALL.REL.NOINC `($__internal_0_$__cuda_sm20_div_rn_f64_full) ;  /* 0x0000000800b87944 */ /* 0x000fea0003c00000 */
[----:B------:R-:W-:Y:S01]  /*0a50*/  MOV R2, R10 ;  /* 0x0000000a00027202 */ /* 0x000fe20000000f00 */
[----:B------:R-:W-:-:S07]  /*0a60*/  IMAD.MOV.U32 R3, RZ, RZ, R11 ;  /* 0x000000ffff037224 */ /* 0x000fce00078e000b */
.L_x_8:
[----:B------:R-:W-:Y:S05]  /*0a70*/  BSYNC.RECONVERGENT B0 ;  /* 0x0000000000007941 */ /* 0x000fea0003800200 */
.L_x_7:
[----:B------:R-:W0:Y:S01]  /*0a80*/  MUFU.RCP64H R5, R31 ;  /* 0x0000001f00057308 */ /* 0x000e220000001800 */
[----:B------:R-:W-:Y:S01]  /*0a90*/  IMAD.MOV.U32 R4, RZ, RZ, 0x1 ;  /* 0x00000001ff047424 */ /* 0x000fe200078e00ff */
[----:B------:R-:W-:Y:S01]  /*0aa0*/  FSETP.GEU.AND P1, PT, |R7|, 6.5827683646048100446e-37, PT ;  /* 0x036000000700780b */ /* 0x000fe20003f2e200 */
[----:B------:R-:W-:Y:S01]  /*0ab0*/  BSSY.RECONVERGENT B0, `(.L_x_9) ;  /* 0x0000015000007945 */ /* 0x000fe20003800200 */
[----:B------:R-:W-:-:S03]  /*0ac0*/  DADD R32, R2, R2 ;  /* 0x0000000002207229 */ /* 0x000fc60000000002 */
        /* <DEDUP_REMOVED lines=12> */
[----:B------:R-:W-:Y:S01]  /*0b90*/  MOV R27, R7 ;  /* 0x00000007001b7202 */ /* 0x000fe20000000f00 */
[----:B------:R-:W-:Y:S01]  /*0ba0*/  IMAD.MOV.U32 R24, RZ, RZ, R30 ;  /* 0x000000ffff187224 */ /* 0x000fe200078e001e */
[----:B------:R-:W-:Y:S01]  /*0bb0*/  MOV R8, 0xbe0 ;  /* 0x00000be000087802 */ /* 0x000fe20000000f00 */
[----:B------:R-:W-:-:S07]  /*0bc0*/  IMAD.MOV.U32 R25, RZ, RZ, R31 ;  /* 0x000000ffff197224 */ /* 0x000fce00078e001f */
[----:B------:R-:W-:Y:S05]  /*0bd0*/  CALL.REL.NOINC `($__internal_0_$__cuda_sm20_div_rn_f64_full) ;  /* 0x0000000800547944 */ /* 0x000fea0003c00000 */
[----:B------:R-:W-:Y:S01]  /*0be0*/  IMAD.MOV.U32 R4, RZ, RZ, R10 ;  /* 0x000000ffff047224 */ /* 0x000fe200078e000a */
[----:B------:R-:W-:-:S07]  /*0bf0*/  MOV R5, R11 ;  /* 0x0000000b00057202 */ /* 0x000fce0000000f00 */
.L_x_10:
[----:B------:R-:W-:Y:S05]  /*0c00*/  BSYNC.RECONVERGENT B0 ;  /* 0x0000000000007941 */ /* 0x000fea0003800200 */
.L_x_9:
[----:B------:R-:W-:-:S05]  /*0c10*/  VIADD R7, R9, 0xffffffff ;  /* 0xffffffff09077836 */ /* 0x000fca0000000000 */
[----:B------:R-:W-:-:S04]  /*0c20*/  VIADDMNMX.U32 R7, R0, 0xffffffff, R7, !PT ;  /* 0xffffffff00077846 */ /* 0x000fc80007800007 */
[----:B------:R-:W-:-:S13]  /*0c30*/  ISETP.GT.U32.AND P0, PT, R7, 0x12, PT ;  /* 0x000000120700780c */ /* 0x000fda0003f04070 */
[----:B------:R-:W-:Y:S05]  /*0c40*/  @P0 EXIT ;  /* 0x000000000000094d */ /* 0x000fea0003800000 */
[----:B------:R0:W5:Y:S04]  /*0c50*/  LDG.E R15, desc[UR6][R16.64+0x20] ;  /* 0x00002006100f7981 */ /* 0x000168000c1e1900 */
[----:B------:R0:W5:Y:S04]  /*0c60*/  LDG.E.64 R34, desc[UR6][R16.64+0x28] ;  /* 0x0000280610227981 */ /* 0x000168000c1e1b00 */
[----:B------:R0:W5:Y:S04]  /*0c70*/  LDG.E.64 R36, desc[UR6][R16.64+0x18] ;  /* 0x0000180610247981 */ /* 0x000168000c1e1b00 */
[----:B------:R0:W5:Y:S04]  /*0c80*/  LDG.E.64 R38, desc[UR6][R16.64+0x10] ;  /* 0x0000100610267981 */ /* 0x000168000c1e1b00 */
[----:B------:R0:W5:Y:S04]  /*0c90*/  LDG.E.64 R40, desc[UR6][R16.64+0x8] ;  /* 0x0000080610287981 */ /* 0x000168000c1e1b00 */
[----:B------:R0:W5:Y:S01]  /*0ca0*/  LDG.E.64 R42, desc[UR6][R16.64] ;  /* 0x00000006102a7981 */ /* 0x000162000c1e1b00 */
[----:B------:R-:W1:Y:S01]  /*0cb0*/  MUFU.RCP64H R7, R31 ;  /* 0x0000001f00077308 */ /* 0x000e620000001800 */
[----:B------:R-:W-:Y:S01]  /*0cc0*/  IMAD.MOV.U32 R6, RZ, RZ, 0x1 ;  /* 0x00000001ff067424 */ /* 0x000fe200078e00ff */
[----:B------:R-:W-:Y:S01]  /*0cd0*/  FSETP.GEU.AND P1, PT, |R21|, 6.5827683646048100446e-37, PT ;  /* 0x036000001500780b */ /* 0x000fe20003f2e200 */
[----:B------:R-:W-:Y:S01]  /*0ce0*/  BSSY.RECONVERGENT B0, `(.L_x_11) ;  /* 0x0000015000007945 */ /* 0x000fe20003800200 */
[----:B------:R-:W-:-:S03]  /*0cf0*/  DADD R44, R32, R4 ;  /* 0x00000000202c7229 */ /* 0x000fc60000000004 */
[----:B-1----:R-:W-:-:S08]  /*0d00*/  DFMA R10, -R30, R6, 1 ;  /* 0x3ff000001e0a742b */ /* 0x002fd00000000106 */
        /* <DEDUP_REMOVED lines=9> */
[----:B0-----:R-:W-:Y:S05]  /*0da0*/  @P0 BRA P1, `(.L_x_12) ;  /* 0x0000000000200947 */ /* 0x001fea0000800000 */
[----:B------:R-:W-:Y:S01]  /*0db0*/  IMAD.MOV.U32 R26, RZ, RZ, R20 ;  /* 0x000000ffff1a7224 */ /* 0x000fe200078e0014 */
[----:B------:R-:W-:Y:S01]  /*0dc0*/  MOV R27, R21 ;  /* 0x00000015001b7202 */ /* 0x000fe20000000f00 */
[----:B------:R-:W-:Y:S01]  /*0dd0*/  IMAD.MOV.U32 R24, RZ, RZ, R30 ;  /* 0x000000ffff187224 */ /* 0x000fe200078e001e */
[----:B------:R-:W-:Y:S01]  /*0de0*/  MOV R8, 0xe10 ;  /* 0x00000e1000087802 */ /* 0x000fe20000000f00 */
[----:B------:R-:W-:-:S07]  /*0df0*/  IMAD.MOV.U32 R25, RZ, RZ, R31 ;  /* 0x000000ffff197224 */ /* 0x000fce00078e001f */
[----:B-----5:R-:W-:Y:S05]  /*0e00*/  CALL.REL.NOINC `($__internal_0_$__cuda_sm20_div_rn_f64_full) ;  /* 0x0000000400c87944 */ /* 0x020fea0003c00000 */
[----:B------:R-:W-:Y:S01]  /*0e10*/  IMAD.MOV.U32 R6, RZ, RZ, R10 ;  /* 0x000000ffff067224 */ /* 0x000fe200078e000a */
[----:B------:R-:W-:-:S07]  /*0e20*/  MOV R7, R11 ;  /* 0x0000000b00077202 */ /* 0x000fce0000000f00 */
.L_x_12:
[----:B------:R-:W-:Y:S05]  /*0e30*/  BSYNC.RECONVERGENT B0 ;  /* 0x0000000000007941 */ /* 0x000fea0003800200 */
.L_x_11:
[----:B------:R-:W-:Y:S01]  /*0e40*/  DADD R4, R44, R4 ;  /* 0x000000002c047229 */ /* 0x000fe20000000004 */
[----:B------:R-:W-:Y:S01]  /*0e50*/  BSSY.RECONVERGENT B0, `(.L_x_13) ;  /* 0x0000066000007945 */ /* 0x000fe20003800200 */
[----:B------:R-:W-:-:S09]  /*0e60*/  IMAD.MOV.U32 R20, RZ, RZ, RZ ;  /* 0x000000ffff147224 */ /* 0x000fd200078e00ff */
.L_x_23:
[----:B------:R-:W0:Y:S01]  /*0e70*/  I2F.F64.U32 R26, R20 ;  /* 0x00000014001a7312 */ /* 0x000e220000201800 */
[----:B------:R-:W-:Y:S01]  /*0e80*/  BSSY.RECONVERGENT B1, `(.L_x_14) ;  /* 0x0000041000017945 */ /* 0x000fe20003800200 */
[----:B------:R-:W-:Y:S01]  /*0e90*/  IMAD.MOV.U32 R8, RZ, RZ, RZ ;  /* 0x000000ffff087224 */ /* 0x000fe200078e00ff */
[----:B------:R-:W-:Y:S01]  /*0ea0*/  MOV R11, R9 ;  /* 0x00000009000b7202 */ /* 0x000fe20000000f00 */
[----:B------:R-:W-:Y:S01]  /*0eb0*/  IMAD.MOV.U32 R10, RZ, RZ, R0 ;  /* 0x000000ffff0a7224 */ /* 0x000fe200078e0000 */
[----:B0-----:R-:W-:-:S11]  /*0ec0*/  DMUL R26, R26, R18 ;  /* 0x000000121a1a7228 */ /* 0x001fd60000000000 */
.L_x_20:
[----:B-----5:R-:W-:Y:S01]  /*0ed0*/  SHF.R.U32.HI R12, RZ, 0x2, R43 ;  /* 0x00000002ff0c7819 */ /* 0x020fe2000001162b */
[----:B------:R-:W-:Y:S01]  /*0ee0*/  IMAD.SHL.U32 R14, R39, 0x10, RZ ;  /* 0x00000010270e7824 */ /* 0x000fe200078e00ff */
[----:B------:R-:W-:Y:S01]  /*0ef0*/  BSSY.RECONVERGENT B2, `(.L_x_15) ;  /* 0x0000020000027945 */ /* 0x000fe20003800200 */
[----:B------:R-:W-:Y:S01]  /*0f00*/  VIADD R42, R42, 0x587c5 ;  /* 0x000587c52a2a7836 */ /* 0x000fe20000000000 */
[----:B------:R-:W-:Y:S01]  /*0f10*/  LOP3.LUT R12, R12, R43, RZ, 0x3c, !PT ;  /* 0x0000002b0c0c7212 */ /* 0x000fe200078e3cff */
[----:B------:R-:W-:Y:S02]  /*0f20*/  IMAD.MOV.U32 R43, RZ, RZ, R40 ;  /* 0x000000ffff2b7224 */ /* 0x000fe400078e0028 */
[----:B------:R-:W-:Y:S01]  /*0f30*/  IMAD.MOV.U32 R40, RZ, RZ, R41 ;  /* 0x000000ffff287224 */ /* 0x000fe200078e0029 */
[----:B------:R-:W-:Y:S01]  /*0f40*/  MOV R41, R38 ;  /* 0x0000002600297202 */ /* 0x000fe20000000f00 */
[----:B------:R-:W-:Y:S02]  /*0f50*/  IMAD.SHL.U32 R13, R12, 0x2, RZ ;  /* 0x000000020c0d7824 */ /* 0x000fe400078e00ff */
[----:B------:R-:W-:-:S03]  /*0f60*/  IMAD.MOV.U32 R38, RZ, RZ, R39 ;  /* 0x000000ffff267224 */ /* 0x000fc600078e0027 */
[----:B------:R-:W-:-:S04]  /*0f70*/  LOP3.LUT R13, R39, R14, R13, 0x96, !PT ;  /* 0x0000000e270d7212 */ /* 0x000fc800078e960d */
[----:B------:R-:W-:Y:S01]  /*0f80*/  LOP3.LUT R21, R13, R12, RZ, 0x3c, !PT ;  /* 0x0000000c0d157212 */ /* 0x000fe200078e3cff */
[----:B------:R-:W-:-:S03]  /*0f90*/  IMAD.MOV.U32 R13, RZ, RZ, 0x2f800000 ;  /* 0x2f800000ff0d7424 */ /* 0x000fc600078e00ff */
[----:B------:R-:W-:Y:S01]  /*0fa0*/  IADD3 R12, PT, PT, R21, R42, RZ ;  /* 0x0000002a150c7210 */ /* 0x000fe20007ffe0ff */
[----:B------:R-:W-:-:S03]  /*0fb0*/  IMAD.MOV.U32 R39, RZ, RZ, R21 ;  /* 0x000000ffff277224 */ /* 0x000fc600078e0015 */
[----:B------:R-:W-:-:S05]  /*0fc0*/  I2FP.F32.U32 R12, R12 ;  /* 0x0000000c000c7245 */ /* 0x000fca0000201000 */
[----:B------:R-:W-:-:S06]  /*0fd0*/  FFMA R12, R12, R13, 1.1641532182693481445e-10 ;  /* 0x2f0000000c0c7423 */ /* 0x000fcc000000000d */
[----:B------:R-:W0:Y:S02]  /*0fe0*/  F2F.F64.F32 R12, R12 ;  /* 0x0000000c000c7310 */ /* 0x000e240000201800 */
[----:B0-----:R-:W-:-:S14]  /*0ff0*/  DSETP.GT.AND P0, PT, R2, R12, PT ;  /* 0x0000000c0200722a */ /* 0x001fdc0003f04000 */
[----:B------:R-:W-:Y:S01]  /*1000*/  @P0 VIADD R11, R11, 0xffffffff ;  /* 0xffffffff0b0b0836 */ /* 0x000fe20000000000 */
[----:B------:R-:W-:Y:S06]  /*1010*/  @P0 BRA `(.L_x_16) ;  /* 0x0000000000340947 */ /* 0x000fec0003800000 */
[----:B------:R-:W-:-:S14]  /*1020*/  DSETP.GT.AND P0, PT, R32, R12, PT ;  /* 0x0000000c2000722a */ /* 0x000fdc0003f04000 */
[----:B------:R-:W-:Y:S01]  /*1030*/  @P0 IADD3 R11, PT, PT, R11, 0x1, RZ ;  /* 0x000000010b0b0810 */ /* 0x000fe20007ffe0ff */
[----:B------:R-:W-:Y:S06]  /*1040*/  @P0 BRA `(.L_x_16) ;  /* 0x0000000000280947 */ /* 0x000fec0003800000 */
[----:B------:R-:W-:-:S14]  /*1050*/  DSETP.GT.AND P0, PT, R44, R12, PT ;  /* 0x0000000c2c00722a */ /* 0x000fdc0003f04000 */
[----:B------:R-:W-:Y:S01]  /*1060*/  @P0 VIADD R10, R10, 0xffffffff ;  /* 0xffffffff0a0a0836 */ /* 0x000fe20000000000 */
[----:B------:R-:W-:Y:S06]  /*1070*/  @P0 BRA `(.L_x_16) ;  /* 0x00000000001c0947 */ /* 0x000fec0003800000 */
[----:B------:R-:W-:Y:S01]  /*1080*/  DSETP.GT.AND P0, PT, R4, R12, PT ;  /* 0x0000000c0400722a */ /* 0x000fe20003f04000 */
[----:B------:R-:W-:Y:S02]  /*1090*/  VIADD R13, R10, 0x1 ;  /* 0x000000010a0d7836 */ /* 0x000fe40000000000 */
[----:B------:R-:W-:Y:S01]  /*10a0*/  IMAD.MOV.U32 R12, RZ, RZ, R8 ;  /* 0x000000ffff0c7224 */ /* 0x000fe200078e0008 */
[----:B------:R-:W-:-:S10]  /*10b0*/  MOV R8, 0x1 ;  /* 0x0000000100087802 */ /* 0x000fd40000000f00 */
[----:B------:R-:W-:Y:S02]  /*10c0*/  @!P0 IMAD.MOV R13, RZ, RZ, R10 ;  /* 0x000000ffff0d8224 */ /* 0x000fe400078e020a */
[----:B------:R-:W-:Y:S02]  /*10d0*/  @P0 IMAD.MOV.U32 R8, RZ, RZ, R12 ;  /* 0x000000ffff080224 */ /* 0x000fe400078e000c */
[----:B------:R-:W-:-:S07]  /*10e0*/  IMAD.MOV.U32 R10, RZ, RZ, R13 ;  /* 0x000000ffff0a7224 */ /* 0x000fce00078e000d */
.L_x_16:
[----:B------:R-:W-:Y:S05]  /*10f0*/  BSYNC.RECONVERGENT B2 ;  /* 0x0000000000027941 */ /* 0x000fea0003800200 */
.L_x_15:
[----:B------:R-:W-:Y:S01]  /*1100*/  ISETP.NE.AND P0, PT, R8, RZ, PT ;  /* 0x000000ff0800720c */ /* 0x000fe20003f05270 */
[----:B------:R-:W-:Y:S01]  /*1110*/  BSSY.RECONVERGENT B2, `(.L_x_17) ;  /* 0x0000016000027945 */ /* 0x000fe20003800200 */
[----:B------:R-:W-:-:S11]  /*1120*/  DADD R26, R26, R6 ;  /* 0x000000001a1a7229 */ /* 0x000fd60000000006 */
[----:B------:R-:W-:Y:S05]  /*1130*/  @!P0 BRA `(.L_x_18) ;  /* 0x00000000001c8947 */ /* 0x000fea0003800000 */
[----:B------:R-:W0:Y:S01]  /*1140*/  LDC.64 R12, c[0x4][0x40] ;  /* 0x01001000ff0c7b82 */ /* 0x000e220000000a00 */
[----:B------:R-:W-:-:S04]  /*1150*/  IMAD R21, R10, UR4, R11 ;  /* 0x000000040a157c24 */ /* 0x000fc8000f8e020b */
[----:B0-----:R-:W-:-:S06]  /*1160*/  IMAD.WIDE R12, R21, 0x8, R12 ;  /* 0x00000008150c7825 */ /* 0x001fcc00078e020c */
[----:B------:R-:W2:Y:S01]  /*1170*/  LDG.E.64 R12, desc[UR6][R12.64] ;  /* 0x000000060c0c7981 */ /* 0x000ea2000c1e1b00 */
[----:B------:R-:W-:Y:S01]  /*1180*/  PLOP3.LUT P0, PT, PT, PT, PT, 0x8, 0x80 ;  /* 0x000000000080781c */ /* 0x000fe20003f0e170 */
[----:B--2---:R-:W-:Y:S01]  /*1190*/  DADD R26, R26, R12 ;  /* 0x000000001a1a7229 */ /* 0x004fe2000000000c */
[----:B------:R-:W-:Y:S11]  /*11a0*/  BRA `(.L_x_19) ;  /* 0x0000000000307947 */ /* 0x000ff60003800000 */
.L_x_18:
[C---:B------:R-:W-:Y:S02]  /*11b0*/  ISETP.NE.AND P0, PT, R11.reuse, 0x14, PT ;  /* 0x000000140b00780c */ /* 0x040fe40003f05270 */
[C---:B------:R-:W-:Y:S02]  /*11c0*/  ISETP.NE.AND P2, PT, R10.reuse, 0x14, PT ;  /* 0x000000140a00780c */ /* 0x040fe40003f45270 */
[----:B------:R-:W-:Y:S02]  /*11d0*/  ISETP.EQ.OR P1, PT, R11, RZ, !P0 ;  /* 0x000000ff0b00720c */ /* 0x000fe40004722670 */
[----:B------:R-:W-:Y:S02]  /*11e0*/  PLOP3.LUT P0, PT, PT, PT, PT, 0x80, 0x8 ;  /* 0x000000000008781c */ /* 0x000fe40003f0f070 */
[----:B------:R-:W-:-:S13]  /*11f0*/  ISETP.EQ.OR P1, PT, R10, RZ, P1 ;  /* 0x000000ff0a00720c */ /* 0x000fda0000f22670 */
[----:B------:R-:W-:Y:S05]  /*1200*/  @!P1 BRA P2, `(.L_x_19) ;  /* 0x0000000000189947 */ /* 0x000fea0001000000 */
[----:B------:R-:W0:Y:S01]  /*1210*/  LDC.64 R12, c[0x0][0x380] ;  /* 0x0000e000ff0c7b82 */ /* 0x000e220000000a00 */
[----:B------:R-:W-:-:S04]  /*1220*/  IMAD R21, R10, UR4, R11 ;  /* 0x000000040a157c24 */ /* 0x000fc8000f8e020b */
[----:B0-----:R-:W-:-:S06]  /*1230*/  IMAD.WIDE R12, R21, 0x8, R12 ;  /* 0x00000008150c7825 */ /* 0x001fcc00078e020c */
[----:B------:R-:W2:Y:S01]  /*1240*/  LDG.E.64 R12, desc[UR6][R12.64] ;  /* 0x000000060c0c7981 */ /* 0x000ea2000c1e1b00 */
[----:B------:R-:W-:Y:S01]  /*1250*/  PLOP3.LUT P0, PT, PT, PT, PT, 0x8, 0x80 ;  /* 0x000000000080781c */ /* 0x000fe20003f0e170 */
[----:B--2---:R-:W-:-:S12]  /*1260*/  DADD R26, R26, R12 ;  /* 0x000000001a1a7229 */ /* 0x004fd8000000000c */
.L_x_19:
[----:B------:R-:W-:Y:S05]  /*1270*/  BSYNC.RECONVERGENT B2 ;  /* 0x0000000000027941 */ /* 0x000fea0003800200 */
.L_x_17:
[----:B------:R-:W-:Y:S05]  /*1280*/  @P0 BRA `(.L_x_20) ;  /* 0xfffffffc00100947 */ /* 0x000fea000383ffff */
[----:B------:R-:W-:Y:S05]  /*1290*/  BSYNC.RECONVERGENT B1 ;  /* 0x0000000000017941 */ /* 0x000fea0003800200 */
.L_x_14:
[----:B------:R-:W-:Y:S01]  /*12a0*/  IADD3 R21, PT, PT, R20, 0x1, RZ ;  /* 0x0000000114157810 */ /* 0x000fe20007ffe0ff */
[----:B------:R-:W-:Y:S01]  /*12b0*/  IMAD.MOV.U32 R10, RZ, RZ, 0x1 ;  /* 0x00000001ff0a7424 */ /* 0x000fe200078e00ff */
[----:B------:R-:W-:Y:S01]  /*12c0*/  FSETP.GEU.AND P1, PT, |R27|, 6.5827683646048100446e-37, PT ;  /* 0x036000001b00780b */ /* 0x000fe20003f2e200 */
[----:B------:R-:W-:Y:S01]  /*12d0*/  BSSY.RECONVERGENT B1, `(.L_x_21) ;  /* 0x0000010000017945 */ /* 0x000fe20003800200 */
[----:B------:R-:W0:Y:S08]  /*12e0*/  I2F.F64.U32 R24, R21 ;  /* 0x0000001500187312 */ /* 0x000e300000201800 */
[----:B0-----:R-:W0:Y:S02]  /*12f0*/  MUFU.RCP64H R11, R25 ;  /* 0x00000019000b7308 */ /* 0x001e240000001800 */
        /* <DEDUP_REMOVED lines=11> */
[----:B------:R-:W-:-:S07]  /*13b0*/  MOV R8, 0x13d0 ;  /* 0x000013d000087802 */ /* 0x000fce0000000f00 */
[----:B------:R-:W-:Y:S05]  /*13c0*/  CALL.REL.NOINC `($__internal_0_$__cuda_sm20_div_rn_f64_full) ;  /* 0x0000000000587944 */ /* 0x000fea0003c00000 */
.L_x_22:
[----:B------:R-:W-:Y:S05]  /*13d0*/  BSYNC.RECONVERGENT B1 ;  /* 0x0000000000017941 */ /* 0x000fea0003800200 */
.L_x_21:
[----:B------:R-:W0:Y:S01]  /*13e0*/  LDC.64 R12, c[0x0][0x380] ;  /* 0x0000e000ff0c7b82 */ /* 0x000e220000000a00 */
[----:B------:R-:W-:Y:S01]  /*13f0*/  IMAD R23, R0, UR4, R9 ;  /* 0x0000000400177c24 */ /* 0x000fe2000f8e0209 */
[----:B------:R-:W-:Y:S01]  /*1400*/  ISETP.GE.U32.AND P0, PT, R20, 0x2710, PT ;  /* 0x000027101400780c */ /* 0x000fe20003f06070 */
[----:B------:R-:W-:Y:S01]  /*1410*/  UMOV UR8, 0xd2f1a9fc ;  /* 0xd2f1a9fc00087882 */ /* 0x000fe20000000000 */
[----:B------:R-:W-:Y:S01]  /*1420*/  UMOV UR9, 0x3f50624d ;  /* 0x3f50624d00097882 */ /* 0x000fe20000000000 */
[----:B------:R-:W-:Y:S02]  /*1430*/  IMAD.MOV.U32 R20, RZ, RZ, R21 ;  /* 0x000000ffff147224 */ /* 0x000fe400078e0015 */
[----:B0-----:R-:W-:Y:S01]  /*1440*/  IMAD.WIDE R22, R23, 0x8, R12 ;  /* 0x0000000817167825 */ /* 0x001fe200078e020c */
[----:B------:R-:W-:Y:S01]  /*1450*/  DADD R12, R10, -R18 ;  /* 0x000000000a0c7229 */ /* 0x000fe20000000812 */
[----:B------:R-:W-:Y:S02]  /*1460*/  MOV R19, R11 ;  /* 0x0000000b00137202 */ /* 0x000fe40000000f00 */
[----:B------:R-:W-:Y:S01]  /*1470*/  IMAD.MOV.U32 R18, RZ, RZ, R10 ;  /* 0x000000ffff127224 */ /* 0x000fe200078e000a */
[----:B------:R0:W-:Y:S04]  /*1480*/  STG.E.64 desc[UR6][R22.64], R10 ;  /* 0x0000000a16007986 */ /* 0x0001e8000c101b06 */
[----:B------:R-:W-:-:S14]  /*1490*/  DSETP.GEU.OR P0, PT, |R12|, UR8, !P0 ;  /* 0x000000080c007e2a */ /* 0x000fdc000c70e600 */
[----:B0-----:R-:W-:Y:S05]  /*14a0*/  @P0 BRA `(.L_x_23) ;  /* 0xfffffff800700947 */ /* 0x001fea000383ffff */
[----:B------:R-:W-:Y:S05]  /*14b0*/  BSYNC.RECONVERGENT B0 ;  /* 0x0000000000007941 */ /* 0x000fea0003800200 */
.L_x_13:
[----:B------:R-:W-:Y:S04]  /*14c0*/  STG.E.64 desc[UR6][R16.64], R42 ;  /* 0x0000002a10007986 */ /* 0x000fe8000c101b06 */
[----:B------:R-:W-:Y:S04]  /*14d0*/  STG.E.64 desc[UR6][R16.64+0x8], R40 ;  /* 0x0000082810007986 */ /* 0x000fe8000c101b06 */
[----:B------:R-:W-:Y:S04]  /*14e0*/  STG.E.64 desc[UR6][R16.64+0x10], R38 ;  /* 0x0000102610007986 */ /* 0x000fe8000c101b06 */
[----:B------:R-:W-:Y:S04]  /*14f0*/  STG.E.64 desc[UR6][R16.64+0x18], R36 ;  /* 0x0000182410007986 */ /* 0x000fe8000c101b06 */
[----:B------:R-:W-:Y:S04]  /*1500*/  STG.E.64 desc[UR6][R16.64+0x28], R34 ;  /* 0x0000282210007986 */ /* 0x000fe8000c101b06 */
[----:B------:R-:W-:Y:S01]  /*1510*/  STG.E desc[UR6][R16.64+0x20], R15 ;  /* 0x0000200f10007986 */ /* 0x000fe2000c101906 */
[----:B------:R-:W-:Y:S05]  /*1520*/  EXIT ;  /* 0x000000000000794d */ /* 0x000fea0003800000 */
        .weak           $__internal_0_$__cuda_sm20_div_rn_f64_full
        .type           $__internal_0_$__cuda_sm20_div_rn_f64_full,@function
        .size           $__internal_0_$__cuda_sm20_div_rn_f64_full,(.L_x_40 - $__internal_0_$__cuda_sm20_div_rn_f64_full)
$__internal_0_$__cuda_sm20_div_rn_f64_full:
[C---:B------:R-:W-:Y:S01]  /*1530*/  FSETP.GEU.AND P0, PT, |R25|.reuse, 1.469367938527859385e-39, PT ;  /* 0x001000001900780b */ /* 0x040fe20003f0e200 */
[----:B------:R-:W-:Y:S01]  /*1540*/  IMAD.MOV.U32 R28, RZ, RZ, 0x1 ;  /* 0x00000001ff1c7424 */ /* 0x000fe200078e00ff */
[----:B------:R-:W-:Y:S01]  /*1550*/  LOP3.LUT R22, R25, 0x800fffff, RZ, 0xc0, !PT ;  /* 0x800fffff19167812 */ /* 0x000fe200078ec0ff */
[----:B------:R-:W-:Y:S01]  /*1560*/  BSSY.RECONVERGENT B2, `(.L_x_24) ;  /* 0x0000059000027945 */ /* 0x000fe20003800200 */
[C---:B------:R-:W-:Y:S02]  /*1570*/  FSETP.GEU.AND P2, PT, |R27|.reuse, 1.469367938527859385e-39, PT ;  /* 0x001000001b00780b */ /* 0x040fe40003f4e200 */
[----:B------:R-:W-:Y:S01]  /*1580*/  LOP3.LUT R23, R22, 0x3ff00000, RZ, 0xfc, !PT ;  /* 0x3ff0000016177812 */ /* 0x000fe200078efcff */
[----:B------:R-:W-:Y:S01]  /*1590*/  IMAD.MOV.U32 R22, RZ, RZ, R24 ;  /* 0x000000ffff167224 */ /* 0x000fe200078e0018 */
[----:B------:R-:W-:Y:S02]  /*15a0*/  LOP3.LUT R10, R27, 0x7ff00000, RZ, 0xc0, !PT ;  /* 0x7ff000001b0a7812 */ /* 0x000fe400078ec0ff */
[----:B------:R-:W-:-:S03]  /*15b0*/  LOP3.LUT R13, R25, 0x7ff00000, RZ, 0xc0, !PT ;  /* 0x7ff00000190d7812 */ /* 0x000fc600078ec0ff */
[----:B------:R-:W-:Y:S01]  /*15c0*/  @!P0 DMUL R22, R24, 8.98846567431157953865e+307 ;  /* 0x7fe0000018168828 */ /* 0x000fe20000000000 */
[----:B------:R-:W-:-:S03]  /*15d0*/  ISETP.GE.U32.AND P1, PT, R10, R13, PT ;  /* 0x0000000d0a00720c */ /* 0x000fc60003f26070 */
[----:B------:R-:W-:Y:S01]  /*15e0*/  @!P2 LOP3.LUT R11, R25, 0x7ff00000, RZ, 0xc0, !PT ;  /* 0x7ff00000190ba812 */ /* 0x000fe200078ec0ff */
[----:B------:R-:W-:Y:S01]  /*15f0*/  @!P2 IMAD.MOV.U32 R50, RZ, RZ, RZ ;  /* 0x000000ffff32a224 */ /* 0x000fe200078e00ff */
[----:B------:R-:W0:Y:S02]  /*1600*/  MUFU.RCP64H R29, R23 ;  /* 0x00000017001d7308 */ /* 0x000e240000001800 */
[----:B------:R-:W-:Y:S01]  /*1610*/  @!P2 ISETP.GE.U32.AND P3, PT, R10, R11, PT ;  /* 0x0000000b0a00a20c */ /* 0x000fe20003f66070 */
[----:B------:R-:W-:Y:S01]  /*1620*/  IMAD.MOV.U32 R11, RZ, RZ, 0x1ca00000 ;  /* 0x1ca00000ff0b7424 */ /* 0x000fe200078e00ff */
[----:B------:R-:W-:-:S04]  /*1630*/  @!P0 LOP3.LUT R13, R23, 0x7ff00000, RZ, 0xc0, !PT ;  /* 0x7ff00000170d8812 */ /* 0x000fc800078ec0ff */
[----:B------:R-:W-:-:S04]  /*1640*/  @!P2 SEL R47, R11, 0x63400000, !P3 ;  /* 0x634000000b2fa807 */ /* 0x000fc80005800000 */
[----:B------:R-:W-:-:S04]  /*1650*/  @!P2 LOP3.LUT R12, R47, 0x80000000, R27, 0xf8, !PT ;  /* 0x800000002f0ca812 */ /* 0x000fc800078ef81b */
[----:B------:R-:W-:Y:S01]  /*1660*/  @!P2 LOP3.LUT R51, R12, 0x100000, RZ, 0xfc, !PT ;  /* 0x001000000c33a812 */ /* 0x000fe200078efcff */
[----:B0-----:R-:W-:Y:S01]  /*1670*/  DFMA R48, R28, -R22, 1 ;  /* 0x3ff000001c30742b */ /* 0x001fe20000000816 */
[----:B------:R-:W-:-:S07]  /*1680*/  IMAD.MOV.U32 R12, RZ, RZ, R10 ;  /* 0x000000ffff0c7224 */ /* 0x000fce00078e000a */
[----:B------:R-:W-:-:S08]  /*1690*/  DFMA R48, R48, R48, R48 ;  /* 0x000000303030722b */ /* 0x000fd00000000030 */
[----:B------:R-:W-:Y:S01]  /*16a0*/  DFMA R48, R28, R48, R28 ;  /* 0x000000301c30722b */ /* 0x000fe2000000001c */
[----:B------:R-:W-:Y:S02]  /*16b0*/  SEL R29, R11, 0x63400000, !P1 ;  /* 0x634000000b1d7807 */ /* 0x000fe40004800000 */
[----:B------:R-:W-:Y:S02]  /*16c0*/  MOV R28, R26 ;  /* 0x0000001a001c7202 */ /* 0x000fe40000000f00 */
[----:B------:R-:W-:-:S03]  /*16d0*/  LOP3.LUT R29, R29, 0x800fffff, R27, 0xf8, !PT ;  /* 0x800fffff1d1d7812 */ /* 0x000fc600078ef81b */
[----:B------:R-:W-:-:S03]  /*16e0*/  DFMA R46, R48, -R22, 1 ;  /* 0x3ff00000302e742b */ /* 0x000fc60000000816 */
[----:B------:R-:W-:-:S05]  /*16f0*/  @!P2 DFMA R28, R28, 2, -R50 ;  /* 0x400000001c1ca82b */ /* 0x000fca0000000832 */
[----:B------:R-:W-:-:S05]  /*1700*/  DFMA R48, R48, R46, R48 ;  /* 0x0000002e3030722b */ /* 0x000fca0000000030 */
[----:B------:R-:W-:-:S03]  /*1710*/  @!P2 LOP3.LUT R12, R29, 0x7ff00000, RZ, 0xc0, !PT ;  /* 0x7ff000001d0ca812 */ /* 0x000fc600078ec0ff */
[----:B------:R-:W-:Y:S02]  /*1720*/  DMUL R46, R48, R28 ;  /* 0x0000001c302e7228 */ /* 0x000fe40000000000 */
[----:B------:R-:W-:-:S05]  /*1730*/  VIADD R14, R12, 0xffffffff ;  /* 0xffffffff0c0e7836 */ /* 0x000fca0000000000 */
[----:B------:R-:W-:Y:S01]  /*1740*/  ISETP.GT.U32.AND P0, PT, R14, 0x7feffffe, PT ;  /* 0x7feffffe0e00780c */ /* 0x000fe20003f04070 */
[----:B------:R-:W-:Y:S01]  /*1750*/  DFMA R50, R46, -R22, R28 ;  /* 0x800000162e32722b */ /* 0x000fe2000000001c */
[----:B------:R-:W-:-:S04]  /*1760*/  IADD3 R14, PT, PT, R13, -0x1, RZ ;  /* 0xffffffff0d0e7810 */ /* 0x000fc80007ffe0ff */
[----:B------:R-:W-:-:S03]  /*1770*/  ISETP.GT.U32.OR P0, PT, R14, 0x7feffffe, P0 ;  /* 0x7feffffe0e00780c */ /* 0x000fc60000704470 */
[----:B------:R-:W-:-:S10]  /*1780*/  DFMA R46, R48, R50, R46 ;  /* 0x00000032302e722b */ /* 0x000fd4000000002e */
[----:B------:R-:W-:Y:S05]  /*1790*/  @P0 BRA `(.L_x_25) ;  /* 0x0000000000740947 */ /* 0x000fea0003800000 */
[----:B------:R-:W-:-:S04]  /*17a0*/  LOP3.LUT R13, R25, 0x7ff00000, RZ, 0xc0, !PT ;  /* 0x7ff00000190d7812 */ /* 0x000fc800078ec0ff */
[CC--:B------:R-:W-:Y:S02]  /*17b0*/  VIADDMNMX R12, R10.reuse, -R13.reuse, 0xb9600000, !PT ;  /* 0xb96000000a0c7446 */ /* 0x0c0fe4000780090d */
[----:B------:R-:W-:Y:S02]  /*17c0*/  ISETP.GE.U32.AND P0, PT, R10, R13, PT ;  /* 0x0000000d0a00720c */ /* 0x000fe40003f06070 */
[----:B------:R-:W-:Y:S02]  /*17d0*/  VIMNMX R12, PT, PT, R12, 0x46a00000, PT ;  /* 0x46a000000c0c7848 */ /* 0x000fe40003fe0100 */
[----:B------:R-:W-:-:S05]  /*17e0*/  SEL R11, R11, 0x63400000, !P0 ;  /* 0x634000000b0b7807 */ /* 0x000fca0004000000 */
[----:B------:R-:W-:Y:S02]  /*17f0*/  IMAD.IADD R11, R12, 0x1, -R11 ;  /* 0x000000010c0b7824 */ /* 0x000fe400078e0a0b */
[----:B------:R-:W-:Y:S02]  /*1800*/  IMAD.MOV.U32 R12, RZ, RZ, RZ ;  /* 0x000000ffff0c7224 */ /* 0x000fe400078e00ff */
[----:B------:R-:W-:-:S06]  /*1810*/  VIADD R13, R11, 0x7fe00000 ;  /* 0x7fe000000b0d7836 */ /* 0x000fcc0000000000 */
[----:B------:R-:W-:-:S10]  /*1820*/  DMUL R48, R46, R12 ;  /* 0x0000000c2e307228 */ /* 0x000fd40000000000 */
[----:B------:R-:W-:-:S13]  /*1830*/  FSETP.GTU.AND P0, PT, |R49|, 1.469367938527859385e-39, PT ;  /* 0x001000003100780b */ /* 0x000fda0003f0c200 */
[----:B------:R-:W-:Y:S05]  /*1840*/  @P0 BRA `(.L_x_26) ;  /* 0x0000000000a80947 */ /* 0x000fea0003800000 */
[----:B------:R-:W-:-:S06]  /*1850*/  DFMA R22, R46, -R22, R28 ;  /* 0x800000162e16722b */ /* 0x000fcc000000001c */
[----:B------:R-:W-:-:S04]  /*1860*/  MOV R22, RZ ;  /* 0x000000ff00167202 */ /* 0x000fc80000000f00 */
[C---:B------:R-:W-:Y:S02]  /*1870*/  FSETP.NEU.AND P0, PT, R23.reuse, RZ, PT ;  /* 0x000000ff1700720b */ /* 0x040fe40003f0d000 */
[----:B------:R-:W-:-:S04]  /*1880*/  LOP3.LUT R24, R23, 0x80000000, R25, 0x48, !PT ;  /* 0x8000000017187812 */ /* 0x000fc800078e4819 */
[----:B------:R-:W-:-:S07]  /*1890*/  LOP3.LUT R23, R24, R13, RZ, 0xfc, !PT ;  /* 0x0000000d18177212 */ /* 0x000fce00078efcff */
[----:B------:R-:W-:Y:S05]  /*18a0*/  @!P0 BRA `(.L_x_26) ;  /* 0x0000000000908947 */ /* 0x000fea0003800000 */
[----:B------:R-:W-:Y:S01]  /*18b0*/  IMAD.MOV R13, RZ, RZ, -R11 ;  /* 0x000000ffff0d7224 */ /* 0x000fe200078e0a0b */
[----:B------:R-:W-:Y:S01]  /*18c0*/  IADD3 R11, PT, PT, -R11, -0x43300000, RZ ;  /* 0xbcd000000b0b7810 */ /* 0x000fe20007ffe1ff */
[----:B------:R-:W-:-:S06]  /*18d0*/  IMAD.MOV.U32 R12, RZ, RZ, RZ ;  /* 0x000000ffff0c7224 */ /* 0x000fcc00078e00ff */
[----:B------:R-:W-:Y:S02]  /*18e0*/  DFMA R12, R48, -R12, R46 ;  /* 0x8000000c300c722b */ /* 0x000fe4000000002e */
[----:B------:R-:W-:-:S08]  /*18f0*/  DMUL.RP R46, R46, R22 ;  /* 0x000000162e2e7228 */ /* 0x000fd00000008000 */
[----:B------:R-:W-:Y:S02]  /*1900*/  FSETP.NEU.AND P0, PT, |R13|, R11, PT ;  /* 0x0000000b0d00720b */ /* 0x000fe40003f0d200 */
[----:B------:R-:W-:Y:S02]  /*1910*/  LOP3.LUT R24, R47, R24, RZ, 0x3c, !PT ;  /* 0x000000182f187212 */ /* 0x000fe400078e3cff */
[----:B------:R-:W-:Y:S02]  /*1920*/  FSEL R10, R46, R48, !P0 ;  /* 0x000000302e0a7208 */ /* 0x000fe40004000000 */
[----:B------:R-:W-:-:S03]  /*1930*/  FSEL R11, R24, R49, !P0 ;  /* 0x00000031180b7208 */ /* 0x000fc60004000000 */
[----:B------:R-:W-:Y:S01]  /*1940*/  IMAD.MOV.U32 R48, RZ, RZ, R10 ;  /* 0x000000ffff307224 */ /* 0x000fe200078e000a */
[----:B------:R-:W-:Y:S01]  /*1950*/  MOV R49, R11 ;  /* 0x0000000b00317202 */ /* 0x000fe20000000f00 */
[----:B------:R-:W-:Y:S06]  /*1960*/  BRA `(.L_x_26) ;  /* 0x0000000000607947 */ /* 0x000fec0003800000 */
.L_x_25:
[----:B------:R-:W-:-:S14]  /*1970*/  DSETP.NAN.AND P0, PT, R26, R26, PT ;  /* 0x0000001a1a00722a */ /* 0x000fdc0003f08000 */
[----:B------:R-:W-:Y:S05]  /*1980*/  @P0 BRA `(.L_x_27) ;  /* 0x00000000004c0947 */ /* 0x000fea0003800000 */
[----:B------:R-:W-:-:S14]  /*1990*/  DSETP.NAN.AND P0, PT, R24, R24, PT ;  /* 0x000000181800722a */ /* 0x000fdc0003f08000 */
[----:B------:R-:W-:Y:S05]  /*19a0*/  @P0 BRA `(.L_x_28) ;  /* 0x0000000000340947 */ /* 0x000fea0003800000 */
[----:B------:R-:W-:Y:S01]  /*19b0*/  ISETP.NE.AND P0, PT, R12, R13, PT ;  /* 0x0000000d0c00720c */ /* 0x000fe20003f05270 */
[----:B------:R-:W-:Y:S02]  /*19c0*/  IMAD.MOV.U32 R48, RZ, RZ, 0x0 ;  /* 0x00000000ff307424 */ /* 0x000fe400078e00ff */
[----:B------:R-:W-:-:S10]  /*19d0*/  IMAD.MOV.U32 R49, RZ, RZ, -0x80000 ;  /* 0xfff80000ff317424 */ /* 0x000fd400078e00ff */
[----:B------:R-:W-:Y:S05]  /*19e0*/  @!P0 BRA `(.L_x_26) ;  /* 0x0000000000408947 */ /* 0x000fea0003800000 */
[----:B------:R-:W-:Y:S02]  /*19f0*/  ISETP.NE.AND P0, PT, R12, 0x7ff00000, PT ;  /* 0x7ff000000c00780c */ /* 0x000fe40003f05270 */
[----:B------:R-:W-:Y:S02]  /*1a00*/  LOP3.LUT R25, R27, 0x80000000, R25, 0x48, !PT ;  /* 0x800000001b197812 */ /* 0x000fe400078e4819 */
[----:B------:R-:W-:-:S13]  /*1a10*/  ISETP.EQ.OR P0, PT, R13, RZ, !P0 ;  /* 0x000000ff0d00720c */ /* 0x000fda0004702670 */
[----:B------:R-:W-:Y:S01]  /*1a20*/  @P0 LOP3.LUT R10, R25, 0x7ff00000, RZ, 0xfc, !PT ;  /* 0x7ff00000190a0812 */ /* 0x000fe200078efcff */
[----:B------:R-:W-:Y:S01]  /*1a30*/  @!P0 IMAD.MOV.U32 R48, RZ, RZ, RZ ;  /* 0x000000ffff308224 */ /* 0x000fe200078e00ff */
[----:B------:R-:W-:Y:S01]  /*1a40*/  @!P0 MOV R49, R25 ;  /* 0x0000001900318202 */ /* 0x000fe20000000f00 */
[----:B------:R-:W-:Y:S02]  /*1a50*/  @P0 IMAD.MOV.U32 R48, RZ, RZ, RZ ;  /* 0x000000ffff300224 */ /* 0x000fe400078e00ff */
[----:B------:R-:W-:Y:S01]  /*1a60*/  @P0 IMAD.MOV.U32 R49, RZ, RZ, R10 ;  /* 0x000000ffff310224 */ /* 0x000fe200078e000a */
[----:B------:R-:W-:Y:S06]  /*1a70*/  BRA `(.L_x_26) ;  /* 0x00000000001c7947 */ /* 0x000fec0003800000 */
.L_x_28:
[----:B------:R-:W-:Y:S01]  /*1a80*/  LOP3.LUT R11, R25, 0x80000, RZ, 0xfc, !PT ;  /* 0x00080000190b7812 */ /* 0x000fe200078efcff */
[----:B------:R-:W-:-:S03]  /*1a90*/  IMAD.MOV.U32 R48, RZ, RZ, R24 ;  /* 0x000000ffff307224 */ /* 0x000fc600078e0018 */
[----:B------:R-:W-:Y:S01]  /*1aa0*/  MOV R49, R11 ;  /* 0x0000000b00317202 */ /* 0x000fe20000000f00 */
[----:B------:R-:W-:Y:S06]  /*1ab0*/  BRA `(.L_x_26) ;  /* 0x00000000000c7947 */ /* 0x000fec0003800000 */
.L_x_27:
[----:B------:R-:W-:Y:S01]  /*1ac0*/  LOP3.LUT R11, R27, 0x80000, RZ, 0xfc, !PT ;  /* 0x000800001b0b7812 */ /* 0x000fe200078efcff */
[----:B------:R-:W-:-:S04]  /*1ad0*/  IMAD.MOV.U32 R48, RZ, RZ, R26 ;  /* 0x000000ffff307224 */ /* 0x000fc800078e001a */
[----:B------:R-:W-:-:S07]  /*1ae0*/  IMAD.MOV.U32 R49, RZ, RZ, R11 ;  /* 0x000000ffff317224 */ /* 0x000fce00078e000b */
.L_x_26:
[----:B------:R-:W-:Y:S05]  /*1af0*/  BSYNC.RECONVERGENT B2 ;  /* 0x0000000000027941 */ /* 0x000fea0003800200 */
.L_x_24:
[----:B------:R-:W-:Y:S01]  /*1b00*/  IMAD.MOV.U32 R12, RZ, RZ, R8 ;  /* 0x000000ffff0c7224 */ /* 0x000fe200078e0008 */
[----:B------:R-:W-:Y:S01]  /*1b10*/  MOV R11, R49 ;  /* 0x00000031000b7202 */ /* 0x000fe20000000f00 */
[----:B------:R-:W-:Y:S02]  /*1b20*/  IMAD.MOV.U32 R13, RZ, RZ, 0x0 ;  /* 0x00000000ff0d7424 */ /* 0x000fe400078e00ff */
[----:B------:R-:W-:Y:S02]  /*1b30*/  IMAD.MOV.U32 R10, RZ, RZ, R48 ;  /* 0x000000ffff0a7224 */ /* 0x000fe400078e0030 */
[----:B------:R-:W-:Y:S05]  /*1b40*/  RET.REL.NODEC R12 `(_Z6kernelPdS_P17curandStateXORWOW) ;  /* 0xffffffe40c2c7950 */ /* 0x000fea0003c3ffff */
.L_x_29:
[----:B------:R-:W-:-:S00]  /*1b50*/  BRA `(.L_x_29) ;  /* 0xfffffffc00fc7947 */ /* 0x000fc0000383ffff */
[----:B------:R-:W-:-:S00]  /*1b60*/  NOP ;  /* 0x0000000000007918 */ /* 0x000fc00000000000 */
        /* <DEDUP_REMOVED lines=9> */
.L_x_40:


//--------------------- .text._Z12setup_kernelP17curandStateXORWOWPd --------------------------
	.section	.text._Z12setup_kernelP17curandStateXORWOWPd,"ax",@progbits
	.align	128
        .global         _Z12setup_kernelP17curandStateXORWOWPd
        .type           _Z12setup_kernelP17curandStateXORWOWPd,@function
        .size           _Z12setup_kernelP17curandStateXORWOWPd,(.L_x_42 - _Z12setup_kernelP17curandStateXORWOWPd)
        .other          _Z12setup_kernelP17curandStateXORWOWPd,@"STO_CUDA_ENTRY STV_DEFAULT"
_Z12setup_kernelP17curandStateXORWOWPd:
.text._Z12setup_kernelP17curandStateXORWOWPd:
[----:B------:R-:W-:Y:S01]  /*0000*/  LDC R1, c[0x0][0x37c] ;  /* 0x0000df00ff017b82 */ /* 0x000fe20000000800 */
[----:B------:R-:W0:Y:S01]  /*0010*/  S2R R0, SR_TID.Y ;  /* 0x0000000000007919 */ /* 0x000e220000002200 */
[----:B------:R-:W1:Y:S06]  /*0020*/  LDCU UR5, c[0x0][0x360] ;  /* 0x00006c00ff0577ac */ /* 0x000e6c0008000800 */
[----:B------:R-:W0:Y:S01]  /*0030*/  S2UR UR6, SR_CTAID.Y ;  /* 0x00000000000679c3 */ /* 0x000e220000002600 */
[----:B------:R-:W-:Y:S01]  /*0040*/  IMAD.MOV.U32 R2, RZ, RZ, 0x3198c20f ;  /* 0x3198c20fff027424 */ /* 0x000fe200078e00ff */
[----:B------:R-:W1:Y:S01]  /*0050*/  S2R R13, SR_TID.X ;  /* 0x00000000000d7919 */ /* 0x000e620000002100 */
[----:B------:R-:W2:Y:S01]  /*0060*/  LDCU.64 UR8, c[0x0][0x358] ;  /* 0x00006b00ff0877ac */ /* 0x000ea20008000a00 */
[----:B------:R-:W-:Y:S01]  /*0070*/  IMAD.MOV.U32 R4, RZ, RZ, 0x423bb012 ;  /* 0x423bb012ff047424 */ /* 0x000fe200078e00ff */
[----:B------:R-:W-:Y:S01]  /*0080*/  BSSY.RECONVERGENT B0, `(.L_x_30) ;  /* 0x00000e2000007945 */ /* 0x000fe20003800200 */
[----:B------:R-:W-:-:S02]  /*0090*/  IMAD.MOV.U32 R8, RZ, RZ, -0x23270784 ;  /* 0xdcd8f87cff087424 */ /* 0x000fc400078e00ff */
[----:B------:R-:W0:Y:S01]  /*00a0*/  LDC R3, c[0x0][0x364] ;  /* 0x0000d900ff037b82 */ /* 0x000e220000000800 */
[----:B------:R-:W-:-:S07]  /*00b0*/  IMAD.MOV.U32 R9, RZ, RZ, 0x57fa2510 ;  /* 0x57fa2510ff097424 */ /* 0x000fce00078e00ff */
[----:B------:R-:W3:Y:S08]  /*00c0*/  S2UR UR4, SR_CTAID.X ;  /* 0x00000000000479c3 */ /* 0x000ef00000002500 */
[----:B------:R-:W3:Y:S08]  /*00d0*/  LDC R5, c[0x0][0x370] ;  /* 0x0000dc00ff057b82 */ /* 0x000ef00000000800 */
[----:B------:R-:W4:Y:S01]  /*00e0*/  LDC.64 R6, c[0x0][0x380] ;  /* 0x0000e000ff067b82 */ /* 0x000f220000000a00 */
[----:B0-----:R-:W-:-:S02]  /*00f0*/  IMAD R0, R3, UR6, R0 ;  /* 0x0000000603007c24 */ /* 0x001fc4000f8e0200 */
[----:B------:R-:W-:Y:S02]  /*0100*/  IMAD.MOV.U32 R3, RZ, RZ, 0x5efdb30c ;  /* 0x5efdb30cff037424 */ /* 0x000fe400078e00ff */
[----:B---3--:R-:W-:Y:S02]  /*0110*/  IMAD R0, R0, R5, UR4 ;  /* 0x0000000400007e24 */ /* 0x008fe4000f8e0205 */
[----:B------:R-:W-:Y:S02]  /*0120*/  IMAD.MOV.U32 R5, RZ, RZ, -0x75bd8fc ;  /* 0xf8a42704ff057424 */ /* 0x000fe400078e00ff */
[----:B-1----:R-:W-:-:S04]  /*0130*/  IMAD R13, R0, UR5, R13 ;  /* 0x00000005000d7c24 */ /* 0x002fc8000f8e020d */
[C---:B----4-:R-:W-:Y:S01]  /*0140*/  IMAD.WIDE R6, R13.reuse, 0x30, R6 ;  /* 0x000000300d067825 */ /* 0x050fe200078e0206 */
[----:B------:R-:W-:-:S04]  /*0150*/  ISETP.NE.AND P0, PT, R13, RZ, PT ;  /* 0x000000ff0d00720c */ /* 0x000fc80003f05270 */
[----:B--2---:R0:W-:Y:S04]  /*0160*/  STG.E.64 desc[UR8][R6.64], R2 ;  /* 0x0000000206007986 */ /* 0x0041e8000c101b08 */
[----:B------:R0:W-:Y:S04]  /*0170*/  STG.E.64 desc[UR8][R6.64+0x8], R4 ;  /* 0x0000080406007986 */ /* 0x0001e8000c101b08 */
[----:B------:R0:W-:Y:S01]  /*0180*/  STG.E.64 desc[UR8][R6.64+0x10], R8 ;  /* 0x0000100806007986 */ /* 0x0001e2000c101b08 */
[----:B------:R-:W-:Y:S05]  /*0190*/  @!P0 BRA `(.L_x_31) ;  /* 0x0000000c00408947 */ /* 0x000fea0003800000 */
[----:B------:R-:W-:Y:S01]  /*01a0*/  SHF.R.S32.HI R0, RZ, 0x1f, R13 ;  /* 0x0000001fff007819 */ /* 0x000fe2000001140d */
[----:B------:R-:W-:-:S07]  /*01b0*/  IMAD.MOV.U32 R12, RZ, RZ, RZ ;  /* 0x000000ffff0c7224 */ /* 0x000fce00078e00ff */
.L_x_37:
[----:B0-----:R-:W-:Y:S01]  /*01c0*/  LOP3.LUT R2, R13, 0x3, RZ, 0xc0, !PT ;  /* 0x000000030d027812 */ /* 0x001fe200078ec0ff */
[----:B------:R-:W-:Y:S03]  /*01d0*/  BSSY.RECONVERGENT B1, `(.L_x_32) ;  /* 0x00000c6000017945 */ /* 0x000fe60003800200 */
[----:B------:R-:W-:-:S04]  /*01e0*/  ISETP.NE.U32.AND P0, PT, R2, RZ, PT ;  /* 0x000000ff0200720c */ /* 0x000fc80003f05070 */
[----:B------:R-:W-:-:S13]  /*01f0*/  ISETP.NE.AND.EX P0, PT, RZ, RZ, PT, P0 ;  /* 0x000000ffff00720c */ /* 0x000fda0003f05300 */
[----:B------:R-:W-:Y:S05]  /*0200*/  @!P0 BRA `(.L_x_33) ;  /* 0x0000000c00088947 */ /* 0x000fea0003800000 */
[----:B------:R-:W0:Y:S01]  /*0210*/  LDC.64 R8, c[0x4][RZ] ;  /* 0x01000000ff087b82 */ /* 0x000e220000000a00 */
[----:B------:R-:W-:Y:S02]  /*0220*/  IMAD.MOV.U32 R14, RZ, RZ, RZ ;  /* 0x000000ffff0e7224 */ /* 0x000fe400078e00ff */
[----:B0-----:R-:W-:-:S07]  /*0230*/  IMAD.WIDE.U32 R8, R12, 0xc80, R8 ;  /* 0x00000c800c087825 */ /* 0x001fce00078e0008 */
.L_x_36:
[----:B0-----:R-:W-:Y:S01]  /*0240*/  IMAD.MOV.U32 R15, RZ, RZ, RZ ;  /* 0x000000ffff0f7224 */ /* 0x001fe200078e00ff */
[----:B------:R-:W-:Y:S01]  /*0250*/  CS2R R2, SRZ ;  /* 0x0000000000027805 */ /* 0x000fe2000001ff00 */
[----:B------:R-:W-:Y:S01]  /*0260*/  IMAD.MOV.U32 R17, RZ, RZ, RZ ;  /* 0x000000ffff117224 */ /* 0x000fe200078e00ff */
[----:B------:R-:W-:-:S07]  /*0270*/  CS2R R4, SRZ ;  /* 0x0000000000047805 */ /* 0x000fce000001ff00 */
.L_x_35:
[----:B------:R-:W-:-:S05]  /*0280*/  IMAD.WIDE.U32 R10, R17, 0x4, R6 ;  /* 0x00000004110a7825 */ /* 0x000fca00078e0006 */
[----:B------:R0:W5:Y:S01]  /*0290*/  LDG.E R16, desc[UR8][R10.64+0x4] ;  /* 0x000004080a107981 */ /* 0x000162000c1e1900 */
[----:B------:R-:W-:-:S07]  /*02a0*/  IMAD.MOV.U32 R19, RZ, RZ, RZ ;  /* 0x000000ffff137224 */ /* 0x000fce00078e00ff */
.L_x_34:
[----:B-----5:R-:W-:Y:S01]  /*02b0*/  SHF.R.U32.HI R24, RZ, R19, R16 ;  /* 0x00000013ff187219 */ /* 0x020fe20000011610 */
[----:B0-----:R-:W-:-:S03]  /*02c0*/  IMAD.SHL.U32 R10, R17, 0x20, RZ ;  /* 0x00000020110a7824 */ /* 0x001fc600078e00ff */
[----:B------:R-:W-:Y:S01]  /*02d0*/  LOP3.LUT R11, R24, 0x1, RZ, 0xc0, !PT ;  /* 0x00000001180b7812 */ /* 0x000fe200078ec0ff */
[----:B------:R-:W-:-:S03]  /*02e0*/  IMAD.IADD R10, R10, 0x1, R19 ;  /* 0x000000010a0a7824 */ /* 0x000fc600078e0213 */
[----:B------:R-:W-:Y:S01]  /*02f0*/  ISETP.NE.U32.AND P0, PT, R11, 0x1, PT ;  /* 0x000000010b00780c */ /* 0x000fe20003f05070 */
[----:B------:R-:W-:-:S03]  /*0300*/  IMAD R11, R10, 0x5, RZ ;  /* 0x000000050a0b7824 */ /* 0x000fc600078e02ff */
[----:B------:R-:W-:Y:S01]  /*0310*/  R2P PR, R24, 0x7e ;  /* 0x0000007e18007804 */ /* 0x000fe20000000000 */
[----:B------:R-:W-:-:S08]  /*0320*/  IMAD.WIDE.U32 R10, R11, 0x4, R8 ;  /* 0x000000040b0a7825 */ /* 0x000fd000078e0008 */
[----:B------:R-:W2:Y:S04]  /*0330*/  @!P0 LDG.E R18, desc[UR8][R10.64] ;  /* 0x000000080a128981 */ /* 0x000ea8000c1e1900 */
[----:B------:R-:W3:Y:S04]  /*0340*/  @!P0 LDG.E R20, desc[UR8][R10.64+0x10] ;  /* 0x000010080a148981 */ /* 0x000ee8000c1e1900 */
[----:B------:R-:W4:Y:S04]  /*0350*/  @P1 LDG.E R22, desc[UR8][R10.64+0x14] ;  /* 0x000014080a161981 */ /* 0x000f28000c1e1900 */
[----:B------:R-:W4:Y:S04]  /*0360*/  @P2 LDG.E R26, desc[UR8][R10.64+0x28] ;  /* 0x000028080a1a2981 */ /* 0x000f28000c1e1900 */
[----:B------:R-:W4:Y:S04]  /*0370*/  @!P0 LDG.E R21, desc[UR8][R10.64+0x4] ;  /* 0x000004080a158981 */ /* 0x000f28000c1e1900 */
[----:B------:R-:W4:Y:S04]  /*0380*/  @!P0 LDG.E R23, desc[UR8][R10.64+0xc] ;  /* 0x00000c080a178981 */ /* 0x000f28000c1e1900 */
[----:B------:R-:W4:Y:S04]  /*0390*/  @P1 LDG.E R25, desc[UR8][R10.64+0x18] ;  /* 0x000018080a191981 */ /* 0x000f28000c1e1900 */
[----:B------:R-:W4:Y:S04]  /*03a0*/  @P3 LDG.E R28, desc[UR8][R10.64+0x3c] ;  /* 0x00003c080a1c3981 */ /* 0x000f28000c1e1900 */
[----:B------:R-:W4:Y:S01]  /*03b0*/  @P6 LDG.E R27, desc[UR8][R10.64+0x7c] ;  /* 0x00007c080a1b6981 */ /* 0x000f22000c1e1900 */
[----:B--2---:R-:W-:-:S03]  /*03c0*/  @!P0 LOP3.LUT R15, R15, R18, RZ, 0x3c, !PT ;  /* 0x000000120f0f8212 */ /* 0x004fc600078e3cff */
[----:B------:R-:W2:Y:S01]  /*03d0*/  @!P0 LDG.E R18, desc[UR8][R10.64+0x8] ;  /* 0x000008080a128981 */ /* 0x000ea2000c1e1900 */
[----:B---3--:R-:W-:-:S03]  /*03e0*/  @!P0 LOP3.LUT R3, R3, R20, RZ, 0x3c, !PT ;  /* 0x0000001403038212 */ /* 0x008fc600078e3cff */
[----:B------:R-:W3:Y:S01]  /*03f0*/  @P1 LDG.E R20, desc[UR8][R10.64+0x24] ;  /* 0x000024080a141981 */ /* 0x000ee2000c1e1900 */
[----:B----4-:R-:W-:-:S03]  /*0400*/  @P1 LOP3.LUT R15, R15, R22, RZ, 0x3c, !PT ;  /* 0x000000160f0f1212 */ /* 0x010fc600078e3cff */
[----:B------:R-:W4:Y:S01]  /*0410*/  @P2 LDG.E R22, desc[UR8][R10.64+0x38] ;  /* 0x000038080a162981 */ /* 0x000f22000c1e1900 */
[----:B------:R-:W-:-:S03]  /*0420*/  @P2 LOP3.LUT R15, R15, R26, RZ, 0x3c, !PT ;  /* 0x0000001a0f0f2212 */ /* 0x000fc600078e3cff */
[----:B------:R-:W4:Y:S01]  /*0430*/  @P4 LDG.E R26, desc[UR8][R10.64+0x50] ;  /* 0x000050080a1a4981 */ /* 0x000f22000c1e1900 */
[----:B------:R-:W-:-:S03]  /*0440*/  @!P0 LOP3.LUT R4, R4, R21, RZ, 0x3c, !PT ;  /* 0x0000001504048212 */ /* 0x000fc600078e3cff */
[----:B------:R-:W4:Y:S01]  /*0450*/  @P1 LDG.E R21, desc[UR8][R10.64+0x20] ;  /* 0x000020080a151981 */ /* 0x000f22000c1e1900 */
[----:B------:R-:W-:-:S03]  /*0460*/  @!P0 LOP3.LUT R2, R2, R23, RZ, 0x3c, !PT ;  /* 0x0000001702028212 */ /* 0x000fc600078e3cff */
[----:B------:R-:W4:Y:S01]  /*0470*/  @P2 LDG.E R23, desc[UR8][R10.64+0x2c] ;  /* 0x00002c080a172981 */ /* 0x000f22000c1e1900 */
[----:B------:R-:W-:-:S03]  /*0480*/  @P1 LOP3.LUT R4, R4, R25, RZ, 0x3c, !PT ;  /* 0x0000001904041212 */ /* 0x000fc600078e3cff */
[----:B------:R-:W4:Y:S01]  /*0490*/  @P2 LDG.E R25, desc[UR8][R10.64+0x34] ;  /* 0x000034080a192981 */ /* 0x000f22000c1e1900 */
[----:B--2---:R-:W-:-:S03]  /*04a0*/  @!P0 LOP3.LUT R5, R5, R18, RZ, 0x3c, !PT ;  /* 0x0000001205058212 */ /* 0x004fc600078e3cff */
[----:B------:R-:W2:Y:S01]  /*04b0*/  @P1 LDG.E R18, desc[UR8][R10.64+0x1c] ;  /* 0x00001c080a121981 */ /* 0x000ea2000c1e1900 */
[----:B---3--:R-:W-:-:S03]  /*04c0*/  @P1 LOP3.LUT R3, R3, R20, RZ, 0x3c, !PT ;  /* 0x0000001403031212 */ /* 0x008fc600078e3cff */
[----:B------:R-:W3:Y:S01]  /*04d0*/  @P2 LDG.E R20, desc[UR8][R10.64+0x30] ;  /* 0x000030080a142981 */ /* 0x000ee2000c1e1900 */
[----:B----4-:R-:W-:-:S03]  /*04e0*/  @P2 LOP3.LUT R3, R3, R22, RZ, 0x3c, !PT ;  /* 0x0000001603032212 */ /* 0x010fc600078e3cff */
[----:B------:R-:W4:Y:S01]  /*04f0*/  @P3 LDG.E R22, desc[UR8][R10.64+0x4c] ;  /* 0x00004c080a163981 */ /* 0x000f22000c1e1900 */
[----:B------:R-:W-:-:S04]  /*0500*/  @P3 LOP3.LUT R15, R15, R28, RZ, 0x3c, !PT ;  /* 0x0000001c0f0f3212 */ /* 0x000fc800078e3cff */
[----:B------:R-:W-:Y:S02]  /*0510*/  @P4 LOP3.LUT R15, R15, R26, RZ, 0x3c, !PT ;  /* 0x0000001a0f0f4212 */ /* 0x000fe400078e3cff */
[----:B------:R-:W-:Y:S01]  /*0520*/  @P1 LOP3.LUT R2, R2, R21, RZ, 0x3c, !PT ;  /* 0x0000001502021212 */ /* 0x000fe200078e3cff */
[----:B------:R-:W4:Y:S04]  /*0530*/  @P5 LDG.E R26, desc[UR8][R10.64+0x64] ;  /* 0x000064080a1a5981 */ /* 0x000f28000c1e1900 */
[----:B------:R-:W4:Y:S01]  /*0540*/  @P3 LDG.E R21, desc[UR8][R10.64+0x40] ;  /* 0x000040080a153981 */ /* 0x000f22000c1e1900 */
[----:B------:R-:W-:Y:S02]  /*0550*/  @P2 LOP3.LUT R4, R4, R23, RZ, 0x3c, !PT ;  /* 0x0000001704042212 */ /* 0x000fe400078e3cff */
[----:B------:R-:W-:Y:S01]  /*0560*/  @P2 LOP3.LUT R2, R2, R25, RZ, 0x3c, !PT ;  /* 0x0000001902022212 */ /* 0x000fe200078e3cff */
[----:B------:R-:W4:Y:S04]  /*0570*/  @P3 LDG.E R23, desc[UR8][R10.64+0x48] ;  /* 0x000048080a173981 */ /* 0x000f28000c1e1900 */
[----:B------:R-:W4:Y:S01]  /*0580*/  @P4 LDG.E R25, desc[UR8][R10.64+0x54] ;  /* 0x000054080a194981 */ /* 0x000f22000c1e1900 */
[----:B--2---:R-:W-:-:S03]  /*0590*/  @P1 LOP3.LUT R5, R5, R18, RZ, 0x3c, !PT ;  /* 0x0000001205051212 */ /* 0x004fc600078e3cff */
[----:B------:R-:W2:Y:S01]  /*05a0*/  @P3 LDG.E R18, desc[UR8][R10.64+0x44] ;  /* 0x000044080a123981 */ /* 0x000ea2000c1e1900 */
[----:B---3--:R-:W-:-:S03]  /*05b0*/  @P2 LOP3.LUT R5, R5, R20, RZ, 0x3c, !PT ;  /* 0x0000001405052212 */ /* 0x008fc600078e3cff */
[----:B------:R-:W3:Y:S01]  /*05c0*/  @P4 LDG.E R20, desc[UR8][R10.64+0x58] ;  /* 0x000058080a144981 */ /* 0x000ee2000c1e1900 */
[----:B----4-:R-:W-:-:S03]  /*05d0*/  @P3 LOP3.LUT R3, R3, R22, RZ, 0x3c, !PT ;  /* 0x0000001603033212 */ /* 0x010fc600078e3cff */
[----:B------:R-:W4:Y:S01]  /*05e0*/  @P4 LDG.E R22, desc[UR8][R10.64+0x60] ;  /* 0x000060080a164981 */ /* 0x000f22000c1e1900 */
[----:B------:R-:W-:Y:S02]  /*05f0*/  LOP3.LUT P0, RZ, R24, 0x80, RZ, 0xc0, !PT ;  /* 0x0000008018ff7812 */ /* 0x000fe4000780c0ff */
[----:B------:R-:W-:Y:S02]  /*0600*/  @P5 LOP3.LUT R15, R15, R26, RZ, 0x3c, !PT ;  /* 0x0000001a0f0f5212 */ /* 0x000fe400078e3cff */
[----:B------:R-:W4:Y:S01]  /*0610*/  @P6 LDG.E R26, desc[UR8][R10.64+0x78] ;  /* 0x000078080a1a6981 */ /* 0x000f22000c1e1900 */
[----:B------:R-:W-:-:S03]  /*0620*/  @P3 LOP3.LUT R4, R4, R21, RZ, 0x3c, !PT ;  /* 0x0000001504043212 */ /* 0x000fc600078e3cff */
[----:B------:R-:W4:Y:S01]  /*0630*/  @P4 LDG.E R21, desc[UR8][R10.64+0x5c] ;  /* 0x00005c080a154981 */ /* 0x000f22000c1e1900 */
[----:B------:R-:W-:-:S03]  /*0640*/  @P3 LOP3.LUT R2, R2, R23, RZ, 0x3c, !PT ;  /* 0x0000001702023212 */ /* 0x000fc600078e3cff */
[----:B------:R-:W4:Y:S01]  /*0650*/  @P5 LDG.E R23, desc[UR8][R10.64+0x68] ;  /* 0x000068080a175981 */ /* 0x000f22000c1e1900 */
[----:B------:R-:W-:-:S03]  /*0660*/  @P4 LOP3.LUT R4, R4, R25, RZ, 0x3c, !PT ;  /* 0x0000001904044212 */ /* 0x000fc600078e3cff */
[----:B------:R-:W4:Y:S01]  /*0670*/  @P5 LDG.E R25, desc[UR8][R10.64+0x70] ;  /* 0x000070080a195981 */ /* 0x000f22000c1e1900 */
[----:B--2---:R-:W-:-:S03]  /*0680*/  @P3 LOP3.LUT R5, R5, R18, RZ, 0x3c, !PT ;  /* 0x0000001205053212 */ /* 0x004fc600078e3cff */
[----:B------:R-:W2:Y:S01]  /*0690*/  @P5 LDG.E R18, desc[UR8][R10.64+0x6c] ;  /* 0x00006c080a125981 */ /* 0x000ea2000c1e1900 */
[----:B---3--:R-:W-:-:S03]  /*06a0*/  @P4 LOP3.LUT R5, R5, R20, RZ, 0x3c, !PT ;  /* 0x0000001405054212 */ /* 0x008fc600078e3cff */
[----:B------:R-:W3:Y:S01]  /*06b0*/  @P5 LDG.E R20, desc[UR8][R10.64+0x74] ;  /* 0x000074080a145981 */ /* 0x000ee2000c1e1900 */
[----:B----4-:R-:W-:-:S03]  /*06c0*/  @P4 LOP3.LUT R3, R3, R22, RZ, 0x3c, !PT ;  /* 0x0000001603034212 */ /* 0x010fc600078e3cff */
[----:B------:R-:W4:Y:S01]  /*06d0*/  @P0 LDG.E R22, desc[UR8][R10.64+0x8c] ;  /* 0x00008c080a160981 */ /* 0x000f22000c1e1900 */
[----:B------:R-:W-:-:S03]  /*06e0*/  @P6 LOP3.LUT R15, R15, R26, RZ, 0x3c, !PT ;  /* 0x0000001a0f0f6212 */ /* 0x000fc600078e3cff */
        /* <DEDUP_REMOVED lines=13> */
[----:B------:R-:W-:Y:S02]  /*07c0*/  @P6 LOP3.LUT R4, R4, R27, RZ, 0x3c, !PT ;  /* 0x0000001b04046212 */ /* 0x000fe400078e3cff */
[----:B------:R-:W-:Y:S02]  /*07d0*/  @P6 LOP3.LUT R2, R2, R21, RZ, 0x3c, !PT ;  /* 0x0000001502026212 */ /* 0x000fe400078e3cff */
[----:B------:R-:W-:Y:S02]  /*07e0*/  @P0 LOP3.LUT R4, R4, R23, RZ, 0x3c, !PT ;  /* 0x0000001704040212 */ /* 0x000fe400078e3cff */
[----:B------:R-:W-:Y:S02]  /*07f0*/  @P0 LOP3.LUT R2, R2, R25, RZ, 0x3c, !PT ;  /* 0x0000001902020212 */ /* 0x000fe400078e3cff */
[----:B--2---:R-:W-:Y:S02]  /*0800*/  @P6 LOP3.LUT R5, R5, R18, RZ, 0x3c, !PT ;  /* 0x0000001205056212 */ /* 0x004fe400078e3cff */
[----:B---3--:R-:W-:-:S02]  /*0810*/  @P6 LOP3.LUT R3, R3, R20, RZ, 0x3c, !PT ;  /* 0x0000001403036212 */ /* 0x008fc400078e3cff */
[----:B----4-:R-:W-:Y:S02]  /*0820*/  @P0 LOP3.LUT R5, R5, R22, RZ, 0x3c, !PT ;  /* 0x0000001605050212 */ /* 0x010fe400078e3cff */
[----:B------:R-:W-:Y:S02]  /*0830*/  @P0 LOP3.LUT R3, R3, R26, RZ, 0x3c, !PT ;  /* 0x0000001a03030212 */ /* 0x000fe400078e3cff */
[----:B------:R-:W-:-:S13]  /*0840*/  R2P PR, R24.B1, 0x7f ;  /* 0x0000007f18007804 */ /* 0x000fda0000001000 */
[----:B------:R-:W2:Y:S04]  /*0850*/  @P0 LDG.E R18, desc[UR8][R10.64+0xa0] ;  /* 0x0000a0080a120981 */ /* 0x000ea8000c1e1900 */
[----:B------:R-:W3:Y:S04]  /*0860*/  @P1 LDG.E R22, desc[UR8][R10.64+0xb4] ;  /* 0x0000b4080a161981 */ /* 0x000ee8000c1e1900 */
[----:B------:R-:W4:Y:S04]  /*0870*/  @P2 LDG.E R26, desc[UR8][R10.64+0xc8] ;  /* 0x0000c8080a1a2981 */ /* 0x000f28000c1e1900 */
[----:B------:R-:W4:Y:S04]  /*0880*/  @P3 LDG.E R28, desc[UR8][R10.64+0xdc] ;  /* 0x0000dc080a1c3981 */ /* 0x000f28000c1e1900 */
[----:B------:R-:W4:Y:S04]  /*0890*/  @P0 LDG.E R23, desc[UR8][R10.64+0xa4] ;  /* 0x0000a4080a170981 */ /* 0x000f28000c1e1900 */
[----:B------:R-:W4:Y:S04]  /*08a0*/  @P0 LDG.E R20, desc[UR8][R10.64+0xa8] ;  /* 0x0000a8080a140981 */ /* 0x000f28000c1e1900 */
[----:B------:R-:W4:Y:S04]  /*08b0*/  @P4 LDG.E R25, desc[UR8][R10.64+0xf0] ;  /* 0x0000f0080a194981 */ /* 0x000f28000c1e1900 */
        /* <DEDUP_REMOVED lines=21> */
[----:B------:R-:W-:Y:S02]  /*0a10*/  LOP3.LUT P0, RZ, R24, 0x8000, RZ, 0xc0, !PT ;  /* 0x0000800018ff7812 */ /* 0x000fe4000780c0ff */
[----:B----4-:R-:W-:Y:S01]  /*0a20*/  @P5 LOP3.LUT R15, R15, R26, RZ, 0x3c, !PT ;  /* 0x0000001a0f0f5212 */ /* 0x010fe200078e3cff */
[----:B------:R-:W4:Y:S04]  /*0a30*/  @P3 LDG.E R24, desc[UR8][R10.64+0xe4] ;  /* 0x0000e4080a183981 */ /* 0x000f28000c1e1900 */
[----:B------:R-:W2:Y:S01]  /*0a40*/  @P6 LDG.E R26, desc[UR8][R10.64+0x118] ;  /* 0x000118080a1a6981 */ /* 0x000ea2000c1e1900 */
        /* <DEDUP_REMOVED lines=8> */
[----:B---3--:R-:W-:-:S03]  /*0ad0*/  @P2 LOP3.LUT R3, R3, R22, RZ, 0x3c, !PT ;  /* 0x0000001603032212 */ /* 0x008fc600078e3cff */
[----:B------:R-:W3:Y:S01]  /*0ae0*/  @P4 LDG.E R22, desc[UR8][R10.64+0x100] ;  /* 0x000100080a164981 */ /* 0x000ee2000c1e1900 */
[----:B--2---:R-:W-:-:S03]  /*0af0*/  @P6 LOP3.LUT R15, R15, R26, RZ, 0x3c, !PT ;  /* 0x0000001a0f0f6212 */ /* 0x004fc600078e3cff */
[----:B------:R-:W2:Y:S01]  /*0b00*/  @P0 LDG.E R26, desc[UR8][R10.64+0x12c] ;  /* 0x00012c080a1a0981 */ /* 0x000ea2000c1e1900 */
[----:B----4-:R-:W-:-:S03]  /*0b10*/  @P2 LOP3.LUT R2, R2, R23, RZ, 0x3c, !PT ;  /* 0x0000001702022212 */ /* 0x010fc600078e3cff */
[----:B------:R-:W4:Y:S01]  /*0b20*/  @P4 LDG.E R23, desc[UR8][R10.64+0xfc] ;  /* 0x0000fc080a174981 */ /* 0x000f22000c1e1900 */
[----:B------:R-:W-:-:S03]  /*0b30*/  @P2 LOP3.LUT R5, R5, R20, RZ, 0x3c, !PT ;  /* 0x0000001405052212 */ /* 0x000fc600078e3cff */
[----:B------:R-:W4:Y:S01]  /*0b40*/  @P4 LDG.E R20, desc[UR8][R10.64+0xf8] ;  /* 0x0000f8080a144981 */ /* 0x000f22000c1e1900 */
[----:B------:R-:W-:Y:S02]  /*0b50*/  @P3 LOP3.LUT R2, R2, R27, RZ, 0x3c, !PT ;  /* 0x0000001b02023212 */ /* 0x000fe400078e3cff */
[----:B------:R-:W-:Y:S01]  /*0b60*/  @P3 LOP3.LUT R4, R4, R25, RZ, 0x3c, !PT ;  /* 0x0000001904043212 */ /* 0x000fe200078e3cff */
[----:B------:R-:W4:Y:S01]  /*0b70*/  @P5 LDG.E R27, desc[UR8][R10.64+0x110] ;  /* 0x000110080a1b5981 */ /* 0x000f22000c1e1900 */
[----:B------:R-:W-:-:S03]  /*0b80*/  @P3 LOP3.LUT R5, R5, R24, RZ, 0x3c, !PT ;  /* 0x0000001805053212 */ /* 0x000fc600078e3cff */
[----:B------:R-:W4:Y:S04]  /*0b90*/  @P5 LDG.E R25, desc[UR8][R10.64+0x108] ;  /* 0x000108080a195981 */ /* 0x000f28000c1e1900 */
        /* <DEDUP_REMOVED lines=19> */
[----:B------:R-:W-:-:S05]  /*0cd0*/  VIADD R19, R19, 0x10 ;  /* 0x0000001013137836 */ /* 0x000fca0000000000 */
[----:B------:R-:W-:Y:S02]  /*0ce0*/  ISETP.NE.AND P1, PT, R19, 0x20, PT ;  /* 0x000000201300780c */ /* 0x000fe40003f25270 */
[----:B------:R-:W-:Y:S02]  /*0cf0*/  @P5 LOP3.LUT R3, R3, R18, RZ, 0x3c, !PT ;  /* 0x0000001203035212 */ /* 0x000fe400078e3cff */
[----:B------:R-:W-:Y:S02]  /*0d00*/  @P6 LOP3.LUT R4, R4, R21, RZ, 0x3c, !PT ;  /* 0x0000001504046212 */ /* 0x000fe400078e3cff */
[----:B---3--:R-:W-:-:S04]  /*0d10*/  @P6 LOP3.LUT R3, R3, R22, RZ, 0x3c, !PT ;  /* 0x0000001603036212 */ /* 0x008fc800078e3cff */
[----:B--2---:R-:W-:Y:S02]  /*0d20*/  @P0 LOP3.LUT R3, R3, R26, RZ, 0x3c, !PT ;  /* 0x0000001a03030212 */ /* 0x004fe400078e3cff */
[----:B----4-:R-:W-:Y:S02]  /*0d30*/  @P6 LOP3.LUT R2, R2, R23, RZ, 0x3c, !PT ;  /* 0x0000001702026212 */ /* 0x010fe400078e3cff */
[----:B------:R-:W-:Y:S02]  /*0d40*/  @P6 LOP3.LUT R5, R5, R20, RZ, 0x3c, !PT ;  /* 0x0000001405056212 */ /* 0x000fe400078e3cff */
[----:B------:R-:W-:Y:S02]  /*0d50*/  @P0 LOP3.LUT R2, R2, R27, RZ, 0x3c, !PT ;  /* 0x0000001b02020212 */ /* 0x000fe400078e3cff */
[----:B------:R-:W-:Y:S02]  /*0d60*/  @P0 LOP3.LUT R4, R4, R25, RZ, 0x3c, !PT ;  /* 0x0000001904040212 */ /* 0x000fe400078e3cff */
[----:B------:R-:W-:Y:S01]  /*0d70*/  @P0 LOP3.LUT R5, R5, R24, RZ, 0x3c, !PT ;  /* 0x0000001805050212 */ /* 0x000fe200078e3cff */
[----:B------:R-:W-:Y:S06]  /*0d80*/  @P1 BRA `(.L_x_34) ;  /* 0xfffffff400481947 */ /* 0x000fec000383ffff */
[----:B------:R-:W-:-:S05]  /*0d90*/  VIADD R17, R17, 0x1 ;  /* 0x0000000111117836 */ /* 0x000fca0000000000 */
[----:B------:R-:W-:-:S13]  /*0da0*/  ISETP.NE.AND P0, PT, R17, 0x5, PT ;  /* 0x000000051100780c */ /* 0x000fda0003f05270 */
[----:B------:R-:W-:Y:S05]  /*0db0*/  @P0 BRA `(.L_x_35) ;  /* 0xfffffff400300947 */ /* 0x000fea000383ffff */
[----:B------:R0:W-:Y:S01]  /*0dc0*/  STG.E.64 desc[UR8][R6.64+0x8], R4 ;  /* 0x0000080406007986 */ /* 0x0001e2000c101b08 */
[----:B------:R-:W-:Y:S01]  /*0dd0*/  VIADD R14, R14, 0x1 ;  /* 0x000000010e0e7836 */ /* 0x000fe20000000000 */
[----:B------:R-:W-:Y:S02]  /*0de0*/  LOP3.LUT R11, R13, 0x3, RZ, 0xc0, !PT ;  /* 0x000000030d0b7812 */ /* 0x000fe400078ec0ff */
[----:B------:R0:W-:Y:S02]  /*0df0*/  STG.E.64 desc[UR8][R6.64+0x10], R2 ;  /* 0x0000100206007986 */ /* 0x0001e4000c101b08 */
[----:B------:R-:W-:Y:S02]  /*0e00*/  ISETP.GE.U32.AND P0, PT, R14, R11, PT ;  /* 0x0000000b0e00720c */ /* 0x000fe40003f06070 */
[----:B------:R0:W-:Y:S11]  /*0e10*/  STG.E desc[UR8][R6.64+0x4], R15 ;  /* 0x0000040f06007986 */ /* 0x0001f6000c101908 */
[----:B------:R-:W-:Y:S05]  /*0e20*/  @!P0 BRA `(.L_x_36) ;  /* 0xfffffff400048947 */ /* 0x000fea000383ffff */
.L_x_33:
[----:B------:R-:W-:Y:S05]  /*0e30*/  BSYNC.RECONVERGENT B1 ;  /* 0x0000000000017941 */ /* 0x000fea0003800200 */
.L_x_32:
[C---:B------:R-:W-:Y:S01]  /*0e40*/  ISETP.GT.U32.AND P0, PT, R13.reuse, 0x3, PT ;  /* 0x000000030d00780c */ /* 0x040fe20003f04070 */
[----:B------:R-:W-:Y:S01]  /*0e50*/  VIADD R12, R12, 0x1 ;  /* 0x000000010c0c7836 */ /* 0x000fe20000000000 */
[--C-:B------:R-:W-:Y:S02]  /*0e60*/  SHF.R.U64 R13, R13, 0x2, R0.reuse ;  /* 0x000000020d0d7819 */ /* 0x100fe40000001200 */
[----:B------:R-:W-:Y:S02]  /*0e70*/  ISETP.GT.U32.AND.EX P0, PT, R0, RZ, PT, P0 ;  /* 0x000000ff0000720c */ /* 0x000fe40003f04100 */
[----:B------:R-:W-:-:S11]  /*0e80*/  SHF.R.U32.HI R0, RZ, 0x2, R0 ;  /* 0x00000002ff007819 */ /* 0x000fd60000011600 */
[----:B------:R-:W-:Y:S05]  /*0e90*/  @P0 BRA `(.L_x_37) ;  /* 0xfffffff000c80947 */ /* 0x000fea000383ffff */
.L_x_31:
[----:B------:R-:W-:Y:S05]  /*0ea0*/  BSYNC.RECONVERGENT B0 ;  /* 0x0000000000007941 */ /* 0x000fea0003800200 */
.L_x_30:
[----:B0-----:R-:W0:Y:S01]  /*0eb0*/  LDC.64 R14, c[0x0][0x388] ;  /* 0x0000e200ff0e7b82 */ /* 0x001e220000000a00 */
[----:B------:R-:W-:Y:S01]  /*0ec0*/  STG.E.64 desc[UR8][R6.64+0x18], RZ ;  /* 0x000018ff06007986 */ /* 0x000fe2000c101b08 */
[----:B------:R-:W1:Y:S03]  /*0ed0*/  LDCU.64 UR6, c[0x0][0x388] ;  /* 0x00007100ff0677ac */ /* 0x000e660008000a00 */
[----:B------:R-:W-:Y:S01]  /*0ee0*/  STG.E desc[UR8][R6.64+0x20], RZ ;  /* 0x000020ff06007986 */ /* 0x000fe2000c101908 */
[----:B------:R-:W2:Y:S03]  /*0ef0*/  LDCU.64 UR4, c[0x4][0x40] ;  /* 0x01000800ff0477ac */ /* 0x000ea60008000a00 */
[----:B------:R3:W-:Y:S04]  /*0f00*/  STG.E.64 desc[UR8][R6.64+0x28], RZ ;  /* 0x000028ff06007986 */ /* 0x0007e8000c101b08 */
[----:B0-----:R-:W4:Y:S01]  /*0f10*/  LDG.E.64 R2, desc[UR8][R14.64] ;  /* 0x000000080e027981 */ /* 0x001f22000c1e1b00 */
[----:B------:R-:W4:Y:S03]  /*0f20*/  LDC.64 R16, c[0x4][0x40] ;  /* 0x01001000ff107b82 */ /* 0x000f260000000a00 */
[----:B----4-:R0:W-:Y:S04]  /*0f30*/  STG.E.64 desc[UR8][R16.64], R2 ;  /* 0x0000000210007986 */ /* 0x0101e8000c101b08 */
[----:B------:R-:W4:Y:S04]  /*0f40*/  LDG.E.64 R4, desc[UR8][R14.64+0x8] ;  /* 0x000008080e047981 */ /* 0x000f28000c1e1b00 */
[----:B----4-:R4:W-:Y:S04]  /*0f50*/  STG.E.64 desc[UR8][R16.64+0x8], R4 ;  /* 0x0000080410007986 */ /* 0x0109e8000c101b08 */
[----:B------:R-:W5:Y:S04]  /*0f60*/  LDG.E.64 R8, desc[UR8][R14.64+0x10] ;  /* 0x000010080e087981 */ /* 0x000f68000c1e1b00 */
[----:B-----5:R5:W-:Y:S04]  /*0f70*/  STG.E.64 desc[UR8][R16.64+0x10], R8 ;  /* 0x0000100810007986 */ /* 0x020be8000c101b08 */
[----:B------:R-:W3:Y:S04]  /*0f80*/  LDG.E.64 R10, desc[UR8][R14.64+0x18] ;  /* 0x000018080e0a7981 */ /* 0x000ee8000c1e1b00 */
[----:B---3--:R-:W-:Y:S04]  /*0f90*/  STG.E.64 desc[UR8][R16.64+0x18], R10 ;  /* 0x0000180a10007986 */ /* 0x008fe8000c101b08 */
[----:B------:R-:W3:Y:S04]  /*0fa0*/  LDG.E.64 R12, desc[UR8][R14.64+0x20] ;  /* 0x000020080e0c7981 */ /* 0x000ee8000c1e1b00 */
[----:B---3--:R-:W-:Y:S04]  /*0fb0*/  STG.E.64 desc[UR8][R16.64+0x20], R12 ;  /* 0x0000200c10007986 */ /* 0x008fe8000c101b08 */
[----:B------:R-:W3:Y:S04]  /*0fc0*/  LDG.E.64 R6, desc[UR8][R14.64+0x28] ;  /* 0x000028080e067981 */ /* 0x000ee8000c1e1b00 */
[----:B---3--:R3:W-:Y:S04]  /*0fd0*/  STG.E.64 desc[UR8][R16.64+0x28], R6 ;  /* 0x0000280610007986 */ /* 0x0087e8000c101b08 */
[----:B0-----:R-:W2:Y:S04]  /*0fe0*/  LDG.E.64 R2, desc[UR8][R14.64+0x30] ;  /* 0x000030080e027981 */ /* 0x001ea8000c1e1b00 */
[----:B--2---:R0:W-:Y:S04]  /*0ff0*/  STG.E.64 desc[UR8][R16.64+0x30], R2 ;  /* 0x0000300210007986 */ /* 0x0041e8000c101b08 */
[----:B----4-:R-:W2:Y:S04]  /*1000*/  LDG.E.64 R4, desc[UR8][R14.64+0x38] ;  /* 0x000038080e047981 */ /* 0x010ea8000c1e1b00 */
[----:B--2---:R0:W-:Y:S04]  /*1010*/  STG.E.64 desc[UR8][R16.64+0x38], R4 ;  /* 0x0000380410007986 */ /* 0x0041e8000c101b08 */
[----:B-----5:R2:W4:Y:S01]  /*1020*/  LDG.E.64 R8, desc[UR8][R14.64+0x40] ;  /* 0x000040080e087981 */ /* 0x020522000c1e1b00 */
[----:B-1----:R-:W-:-:S02]  /*1030*/  UIADD3 UR6, UP1, UPT, UR6, 0x10, URZ ;  /* 0x0000001006067890 */ /* 0x002fc4000ff3e0ff */
[----:B------:R-:W-:Y:S02]  /*1040*/  UIADD3 UR4, UP0, UPT, UR4, 0x10, URZ ;  /* 0x0000001004047890 */ /* 0x000fe4000ff1e0ff */
[----:B------:R-:W-:Y:S02]  /*1050*/  UIADD3 UR6, UP2, UPT, UR6, 0x40, URZ ;  /* 0x0000004006067890 */ /* 0x000fe4000ff5e0ff */
[----:B------:R-:W-:Y:S02]  /*1060*/  UIADD3 UR4, UP3, UPT, UR4, 0x40, URZ ;  /* 0x0000004004047890 */ /* 0x000fe4000ff7e0ff */
[----:B------:R-:W-:Y:S02]  /*1070*/  UIADD3.X UR7, UPT, UPT, URZ, URZ, UR7, UP2, UP1 ;  /* 0x000000ffff077290 */ /* 0x000fe400097e2407 */
[----:B------:R-:W-:Y:S01]  /*1080*/  UIADD3.X UR5, UPT, UPT, URZ, URZ, UR5, UP3, UP0 ;  /* 0x000000ffff057290 */ /* 0x000fe20009fe0405 */
[----:B------:R-:W-:Y:S02]  /*1090*/  IMAD.U32 R0, RZ, RZ, UR6 ;  /* 0x00000006ff007e24 */ /* 0x000fe4000f8e00ff */
[----:B--2---:R-:W-:Y:S01]  /*10a0*/  IMAD.U32 R14, RZ, RZ, UR4 ;  /* 0x00000004ff0e7e24 */ /* 0x004fe2000f8e00ff */
[----:B------:R-:W-:Y:S01]  /*10b0*/  UMOV UR4, 0x8 ;  /* 0x0000000800047882 */ /* 0x000fe20000000000 */
[----:B---3--:R-:W-:-:S02]  /*10c0*/  IMAD.U32 R7, RZ, RZ, UR7 ;  /* 0x00000007ff077e24 */ /* 0x008fc4000f8e00ff */
[----:B------:R-:W-:Y:S01]  /*10d0*/  IMAD.U32 R15, RZ, RZ, UR5 ;  /* 0x00000005ff0f7e24 */ /* 0x000fe2000f8e00ff */
[----:B----4-:R0:W-:Y:S06]  /*10e0*/  STG.E.64 desc[UR8][R16.64+0x40], R8 ;  /* 0x0000400810007986 */ /* 0x0101ec000c101b08 */
.L_x_38:
[----:B0-----:R-:W-:Y:S02]  /*10f0*/  IMAD.MOV.U32 R4, RZ, RZ, R0 ;  /* 0x000000ffff047224 */ /* 0x001fe400078e0000 */
[----:B------:R-:W-:-:S05]  /*1100*/  IMAD.MOV.U32 R5, RZ, RZ, R7 ;  /* 0x000000ffff057224 */ /* 0x000fca00078e0007 */
[----:B------:R-:W2:Y:S01]  /*1110*/  LDG.E.64 R6, desc[UR8][R4.64+-0x8] ;  /* 0xfffff80804067981 */ /* 0x000ea2000c1e1b00 */
[----:B-1----:R-:W-:Y:S02]  /*1120*/  IMAD.MOV.U32 R2, RZ, RZ, R14 ;  /* 0x000000ffff027224 */ /* 0x002fe400078e000e */
[----:B------:R-:W-:-:S05]  /*1130*/  IMAD.MOV.U32 R3, RZ, RZ, R15 ;  /* 0x000000ffff037224 */ /* 0x000fca00078e000f */
[----:B--2---:R0:W-:Y:S04]  /*1140*/  STG.E.64 desc[UR8][R2.64+-0x8], R6 ;  /* 0xfffff80602007986 */ /* 0x0041e8000c101b08 */
[----:B------:R-:W2:Y:S04]  /*1150*/  LDG.E.64 R8, desc[UR8][R4.64] ;  /* 0x0000000804087981 */ /* 0x000ea8000c1e1b00 */
[----:B--2---:R1:W-:Y:S04]  /*1160*/  STG.E.64 desc[UR8][R2.64], R8 ;  /* 0x0000000802007986 */ /* 0x0043e8000c101b08 */
[----:B------:R-:W2:Y:S04]  /*1170*/  LDG.E.64 R10, desc[UR8][R4.64+0x8] ;  /* 0x00000808040a7981 */ /* 0x000ea8000c1e1b00 */
[----:B--2---:R2:W-:Y:S04]  /*1180*/  STG.E.64 desc[UR8][R2.64+0x8], R10 ;  /* 0x0000080a02007986 */ /* 0x0045e8000c101b08 */
[----:B------:R-:W3:Y:S04]  /*1190*/  LDG.E.64 R12, desc[UR8][R4.64+0x10] ;  /* 0x00001008040c7981 */ /* 0x000ee8000c1e1b00 */
[----:B---3--:R3:W-:Y:S04]  /*11a0*/  STG.E.64 desc[UR8][R2.64+0x10], R12 ;  /* 0x0000100c02007986 */ /* 0x0087e8000c101b08 */
[----:B------:R-:W4:Y:S04]  /*11b0*/  LDG.E.64 R14, desc[UR8][R4.64+0x18] ;  /* 0x00001808040e7981 */ /* 0x000f28000c1e1b00 */
[----:B----4-:R4:W-:Y:S04]  /*11c0*/  STG.E.64 desc[UR8][R2.64+0x18], R14 ;  /* 0x0000180e02007986 */ /* 0x0109e8000c101b08 */
[----:B------:R-:W5:Y:S04]  /*11d0*/  LDG.E.64 R16, desc[UR8][R4.64+0x20] ;  /* 0x0000200804107981 */ /* 0x000f68000c1e1b00 */
[----:B-----5:R5:W-:Y:S04]  /*11e0*/  STG.E.64 desc[UR8][R2.64+0x20], R16 ;  /* 0x0000201002007986 */ /* 0x020be8000c101b08 */
[----:B0-----:R-:W2:Y:S04]  /*11f0*/  LDG.E.64 R6, desc[UR8][R4.64+0x28] ;  /* 0x0000280804067981 */ /* 0x001ea8000c1e1b00 */
[----:B--2---:R0:W-:Y:S04]  /*1200*/  STG.E.64 desc[UR8][R2.64+0x28], R6 ;  /* 0x0000280602007986 */ /* 0x0041e8000c101b08 */
[----:B-1----:R-:W2:Y:S04]  /*1210*/  LDG.E.64 R8, desc[UR8][R4.64+0x30] ;  /* 0x0000300804087981 */ /* 0x002ea8000c1e1b00 */
[----:B--2---:R1:W-:Y:S04]  /*1220*/  STG.E.64 desc[UR8][R2.64+0x30], R8 ;  /* 0x0000300802007986 */ /* 0x0043e8000c101b08 */
[----:B------:R-:W2:Y:S04]  /*1230*/  LDG.E.64 R10, desc[UR8][R4.64+0x38] ;  /* 0x00003808040a7981 */ /* 0x000ea8000c1e1b00 */
[----:B--2---:R2:W-:Y:S04]  /*1240*/  STG.E.64 desc[UR8][R2.64+0x38], R10 ;  /* 0x0000380a02007986 */ /* 0x0045e8000c101b08 */
[----:B---3--:R-:W3:Y:S04]  /*1250*/  LDG.E.64 R12, desc[UR8][R4.64+0x40] ;  /* 0x00004008040c7981 */ /* 0x008ee8000c1e1b00 */
[----:B---3--:R3:W-:Y:S04]  /*1260*/  STG.E.64 desc[UR8][R2.64+0x40], R12 ;  /* 0x0000400c02007986 */ /* 0x0087e8000c101b08 */
[----:B----4-:R-:W4:Y:S04]  /*1270*/  LDG.E.64 R14, desc[UR8][R4.64+0x48] ;  /* 0x00004808040e7981 */ /* 0x010f28000c1e1b00 */
[----:B----4-:R4:W-:Y:S04]  /*1280*/  STG.E.64 desc[UR8][R2.64+0x48], R14 ;  /* 0x0000480e02007986 */ /* 0x0109e8000c101b08 */
[----:B-----5:R-:W5:Y:S04]  /*1290*/  LDG.E.64 R16, desc[UR8][R4.64+0x50] ;  /* 0x0000500804107981 */ /* 0x020f68000c1e1b00 */
        /* <DEDUP_REMOVED lines=108> */
[----:B-----5:R-:W-:Y:S04]  /*1960*/  STG.E.64 desc[UR8][R2.64+0x200], R16 ;  /* 0x0002001002007986 */ /* 0x020fe8000c101b08 */
[----:B------:R-:W5:Y:S04]  /*1970*/  LDG.E.64 R18, desc[UR8][R4.64+0x208] ;  /* 0x0002080804127981 */ /* 0x000f68000c1e1b00 */
[----:B-----5:R-:W-:Y:S04]  /*1980*/  STG.E.64 desc[UR8][R2.64+0x208], R18 ;  /* 0x0002081202007986 */ /* 0x020fe8000c101b08 */
[----:B------:R-:W5:Y:S04]  /*1990*/  LDG.E.64 R20, desc[UR8][R4.64+0x210] ;  /* 0x0002100804147981 */ /* 0x000f68000c1e1b00 */
[----:B-----5:R-:W-:Y:S04]  /*19a0*/  STG.E.64 desc[UR8][R2.64+0x210], R20 ;  /* 0x0002101402007986 */ /* 0x020fe8000c101b08 */
[----:B0-----:R-:W5:Y:S04]  /*19b0*/  LDG.E.64 R6, desc[UR8][R4.64+0x218] ;  /* 0x0002180804067981 */ /* 0x001f68000c1e1b00 */
[----:B-----5:R0:W-:Y:S04]  /*19c0*/  STG.E.64 desc[UR8][R2.64+0x218], R6 ;  /* 0x0002180602007986 */ /* 0x0201e8000c101b08 */
[----:B-1----:R-:W5:Y:S04]  /*19d0*/  LDG.E.64 R8, desc[UR8][R4.64+0x220] ;  /* 0x0002200804087981 */ /* 0x002f68000c1e1b00 */
[----:B-----5:R1:W-:Y:S04]  /*19e0*/  STG.E.64 desc[UR8][R2.64+0x220], R8 ;  /* 0x0002200802007986 */ /* 0x0203e8000c101b08 */
[----:B--2---:R-:W2:Y:S04]  /*19f0*/  LDG.E.64 R10, desc[UR8][R4.64+0x228] ;  /* 0x00022808040a7981 */ /* 0x004ea8000c1e1b00 */
[----:B--2---:R1:W-:Y:S04]  /*1a00*/  STG.E.64 desc[UR8][R2.64+0x228], R10 ;  /* 0x0002280a02007986 */ /* 0x0043e8000c101b08 */
[----:B---3--:R-:W2:Y:S01]  /*1a10*/  LDG.E.64 R12, desc[UR8][R4.64+0x230] ;  /* 0x00023008040c7981 */ /* 0x008ea2000c1e1b00 */
[----:B------:R-:W-:Y:S01]  /*1a20*/  UIADD3 UR4, UPT, UPT, UR4, 0x48, URZ ;  /* 0x0000004804047890 */ /* 0x000fe2000fffe0ff */
[----:B------:R-:W-:-:S02]  /*1a30*/  IADD3 R0, P0, PT, R4, 0x240, RZ ;  /* 0x0000024004007810 */ /* 0x000fc40007f1e0ff */
[----:B----4-:R-:W-:Y:S01]  /*1a40*/  IADD3 R14, P1, PT, R2, 0x240, RZ ;  /* 0x00000240020e7810 */ /* 0x010fe20007f3e0ff */
[----:B------:R-:W-:Y:S02]  /*1a50*/  UISETP.NE.AND UP0, UPT, UR4, 0x1b8, UPT ;  /* 0x000001b80400788c */ /* 0x000fe4000bf05270 */
[----:B0-----:R-:W-:Y:S02]  /*1a60*/  IMAD.X R7, RZ, RZ, R5, P0 ;  /* 0x000000ffff077224 */ /* 0x001fe400000e0605 */
[----:B------:R-:W-:Y:S01]  /*1a70*/  IMAD.X R15, RZ, RZ, R3, P1 ;  /* 0x000000ffff0f7224 */ /* 0x000fe200008e0603 */
[----:B--2---:R1:W-:Y:S04]  /*1a80*/  STG.E.64 desc[UR8][R2.64+0x230], R12 ;  /* 0x0002300c02007986 */ /* 0x0043e8000c101b08 */
[----:B------:R-:W-:Y:S05]  /*1a90*/  BRA.U UP0, `(.L_x_38) ;  /* 0xfffffff500947547 */ /* 0x000fea000b83ffff */
[----:B------:R-:W-:Y:S05]  /*1aa0*/  EXIT ;  /* 0x000000000000794d */ /* 0x000fea0003800000 */
.L_x_39:
        /* <DEDUP_REMOVED lines=13> */
.L_x_42:


//--------------------- .nv.global.init           --------------------------
	.section	.nv.global.init,"aw",@progbits
	.align	4
.nv.global.init:
	.type		mrg32k3aM1SubSeq,@object
	.size		mrg32k3aM1SubSeq,(mrg32k3aM2SubSeq - mrg32k3aM1SubSeq)
mrg32k3aM1SubSeq:
        /*0000*/ 	.byte	0x0b, 0xcc, 0xee, 0x04, 0x73, 0x29, 0x8b, 0x6f, 0xf6, 0x53, 0x03, 0xf6, 0x23, 0xf6, 0xea, 0xda
        /* <DEDUP_REMOVED lines=125> */
	.type		mrg32k3aM2SubSeq,@object
	.size		mrg32k3aM2SubSeq,(mrg32k3aM1 - mrg32k3aM2SubSeq)
mrg32k3aM2SubSeq:
        /* <DEDUP_REMOVED lines=126> */
	.type		mrg32k3aM1,@object
	.size		mrg32k3aM1,(mrg32k3aM1Seq - mrg32k3aM1)
mrg32k3aM1:
        /* <DEDUP_REMOVED lines=144> */
	.type		mrg32k3aM1Seq,@object
	.size		mrg32k3aM1Seq,(mrg32k3aM2 - mrg32k3aM1Seq)
mrg32k3aM1Seq:
        /* <DEDUP_REMOVED lines=144> */
	.type		mrg32k3aM2,@object
	.size		mrg32k3aM2,(mrg32k3aM2Seq - mrg32k3aM2)
mrg32k3aM2:
        /* <DEDUP_REMOVED lines=144> */
	.type		mrg32k3aM2Seq,@object
	.size		mrg32k3aM2Seq,(precalc_xorwow_matrix - mrg32k3aM2Seq)
mrg32k3aM2Seq:
        /* <DEDUP_REMOVED lines=144> */
	.type		precalc_xorwow_matrix,@object
	.size		precalc_xorwow_matrix,(precalc_xorwow_offset_matrix - precalc_xorwow_matrix)
precalc_xorwow_matrix:
        /* <DEDUP_REMOVED lines=6400> */
	.type		precalc_xorwow_offset_matrix,@object
	.size		precalc_xorwow_offset_matrix,(.L_1 - precalc_xorwow_offset_matrix)
precalc_xorwow_offset_matrix:
        /* <DEDUP_REMOVED lines=6400> */
.L_1:


//--------------------- .nv.shared.reserved.0     --------------------------
	.section	.nv.shared.reserved.0,"aw",@nobits
	.weak		__nv_reservedSMEM_offset_0_alias
	.size		__nv_reservedSMEM_offset_0_alias, 0, 64
	.other		__nv_reservedSMEM_offset_0_alias,@"STO_CUDA_RESERVED_SHARED STV_DEFAULT"
__nv_reservedSMEM_offset_0_alias:
	.zero		0
	.zero		64


//--------------------- .nv.global                --------------------------
	.section	.nv.global,"aw",@nobits
	.align	8
.nv.global:
	.type		Tpre,@object
	.size		Tpre,(.L_9 - Tpre)
Tpre:
	.zero		3528
.L_9:


//--------------------- .nv.constant0._Z6kernelPdS_P17curandStateXORWOW --------------------------
	.section	.nv.constant0._Z6kernelPdS_P17curandStateXORWOW,"a",@progbits
	.sectionflags	@""
	.align	4
.nv.constant0._Z6kernelPdS_P17curandStateXORWOW:
	.zero		920


//--------------------- .nv.constant0._Z12setup_kernelP17curandStateXORWOWPd --------------------------
	.section	.nv.constant0._Z12setup_kernelP17curandStateXORWOWPd,"a",@progbits
	.sectionflags	@""
	.align	4
.nv.constant0._Z12setup_kernelP17curandStateXORWOWPd:
	.zero		912


//--------------------- SYMBOLS --------------------------

	.type		.nv.reservedSmem.offset0,@object
	.size		.nv.reservedSmem.offset0,0x4
